//
// Generated by NVIDIA NVVM Compiler
//
// Compiler Build ID: CL-36424714
// Cuda compilation tools, release 13.0, V13.0.88
// Based on NVVM 20.0.0
//

.version 9.0
.target sm_100
.address_size 64

	// .globl	_Z10reduceGmemPiS_j
// _ZZ10reduceSmemPiS_jE4smem has been demoted
// _ZZ16reduceSmemUnrollPiS_jE4smem has been demoted
.extern .shared .align 16 .b8 smem[];

.visible .entry _Z10reduceGmemPiS_j(
	.param .u64 .ptr .align 1 _Z10reduceGmemPiS_j_param_0,
	.param .u64 .ptr .align 1 _Z10reduceGmemPiS_j_param_1,
	.param .u32 _Z10reduceGmemPiS_j_param_2
)
{
	.reg .pred 	%p<16>;
	.reg .b32 	%r<42>;
	.reg .b64 	%rd<11>;

	ld.param.u64 	%rd3, [_Z10reduceGmemPiS_j_param_0];
	ld.param.u64 	%rd4, [_Z10reduceGmemPiS_j_param_1];
	ld.param.u32 	%r5, [_Z10reduceGmemPiS_j_param_2];
	mov.u32 	%r1, %tid.x;
	mov.u32 	%r2, %ntid.x;
	mov.u32 	%r3, %ctaid.x;
	mul.lo.s32 	%r4, %r2, %r3;
	add.s32 	%r6, %r4, %r1;
	setp.ge.u32 	%p1, %r6, %r5;
	@%p1 bra 	$L__BB0_12;
	cvta.to.global.u64 	%rd5, %rd3;
	mul.wide.u32 	%rd6, %r4, 4;
	add.s64 	%rd1, %rd5, %rd6;
	setp.lt.u32 	%p2, %r2, 1024;
	setp.gt.u32 	%p3, %r1, 511;
	mul.wide.u32 	%rd7, %r1, 4;
	add.s64 	%rd2, %rd1, %rd7;
	or.pred  	%p4, %p2, %p3;
	@%p4 bra 	$L__BB0_3;
	ld.global.u32 	%r8, [%rd2+2048];
	ld.global.u32 	%r9, [%rd2];
	add.s32 	%r10, %r9, %r8;
	st.global.u32 	[%rd2], %r10;
$L__BB0_3:
	bar.sync 	0;
	setp.lt.u32 	%p5, %r2, 512;
	setp.gt.u32 	%p6, %r1, 255;
	or.pred  	%p7, %p5, %p6;
	@%p7 bra 	$L__BB0_5;
	ld.global.u32 	%r12, [%rd2+1024];
	ld.global.u32 	%r13, [%rd2];
	add.s32 	%r14, %r13, %r12;
	st.global.u32 	[%rd2], %r14;
$L__BB0_5:
	bar.sync 	0;
	setp.lt.u32 	%p8, %r2, 256;
	setp.gt.u32 	%p9, %r1, 127;
	or.pred  	%p10, %p8, %p9;
	@%p10 bra 	$L__BB0_7;
	ld.global.u32 	%r16, [%rd2+512];
	ld.global.u32 	%r17, [%rd2];
	add.s32 	%r18, %r17, %r16;
	st.global.u32 	[%rd2], %r18;
$L__BB0_7:
	bar.sync 	0;
	setp.lt.u32 	%p11, %r2, 128;
	setp.gt.u32 	%p12, %r1, 63;
	or.pred  	%p13, %p11, %p12;
	@%p13 bra 	$L__BB0_9;
	ld.global.u32 	%r20, [%rd2+256];
	ld.global.u32 	%r21, [%rd2];
	add.s32 	%r22, %r21, %r20;
	st.global.u32 	[%rd2], %r22;
$L__BB0_9:
	bar.sync 	0;
	setp.gt.u32 	%p14, %r1, 31;
	@%p14 bra 	$L__BB0_12;
	ld.volatile.global.u32 	%r23, [%rd2+128];
	ld.volatile.global.u32 	%r24, [%rd2];
	add.s32 	%r25, %r24, %r23;
	st.volatile.global.u32 	[%rd2], %r25;
	ld.volatile.global.u32 	%r26, [%rd2+64];
	ld.volatile.global.u32 	%r27, [%rd2];
	add.s32 	%r28, %r27, %r26;
	st.volatile.global.u32 	[%rd2], %r28;
	ld.volatile.global.u32 	%r29, [%rd2+32];
	ld.volatile.global.u32 	%r30, [%rd2];
	add.s32 	%r31, %r30, %r29;
	st.volatile.global.u32 	[%rd2], %r31;
	ld.volatile.global.u32 	%r32, [%rd2+16];
	ld.volatile.global.u32 	%r33, [%rd2];
	add.s32 	%r34, %r33, %r32;
	st.volatile.global.u32 	[%rd2], %r34;
	ld.volatile.global.u32 	%r35, [%rd2+8];
	ld.volatile.global.u32 	%r36, [%rd2];
	add.s32 	%r37, %r36, %r35;
	st.volatile.global.u32 	[%rd2], %r37;
	ld.volatile.global.u32 	%r38, [%rd2+4];
	ld.volatile.global.u32 	%r39, [%rd2];
	add.s32 	%r40, %r39, %r38;
	st.volatile.global.u32 	[%rd2], %r40;
	setp.ne.s32 	%p15, %r1, 0;
	@%p15 bra 	$L__BB0_12;
	ld.global.u32 	%r41, [%rd1];
	cvta.to.global.u64 	%rd8, %rd4;
	mul.wide.u32 	%rd9, %r3, 4;
	add.s64 	%rd10, %rd8, %rd9;
	st.global.u32 	[%rd10], %r41;
$L__BB0_12:
	ret;

}
	// .globl	_Z16reduceGmemUnrollPiS_j
.visible .entry _Z16reduceGmemUnrollPiS_j(
	.param .u64 .ptr .align 1 _Z16reduceGmemUnrollPiS_j_param_0,
	.param .u64 .ptr .align 1 _Z16reduceGmemUnrollPiS_j_param_1,
	.param .u32 _Z16reduceGmemUnrollPiS_j_param_2
)
{
	.reg .pred 	%p<16>;
	.reg .b32 	%r<54>;
	.reg .b64 	%rd<20>;

	ld.param.u64 	%rd6, [_Z16reduceGmemUnrollPiS_j_param_0];
	ld.param.u64 	%rd5, [_Z16reduceGmemUnrollPiS_j_param_1];
	ld.param.u32 	%r6, [_Z16reduceGmemUnrollPiS_j_param_2];
	cvta.to.global.u64 	%rd1, %rd6;
	mov.u32 	%r1, %tid.x;
	mov.u32 	%r2, %ntid.x;
	mov.u32 	%r3, %ctaid.x;
	mul.lo.s32 	%r7, %r3, %r2;
	shl.b32 	%r8, %r7, 2;
	add.s32 	%r4, %r8, %r1;
	cvt.u64.u32 	%rd2, %r8;
	mad.lo.s32 	%r5, %r2, 3, %r4;
	setp.ge.u32 	%p1, %r5, %r6;
	@%p1 bra 	$L__BB1_2;
	shl.b32 	%r9, %r2, 1;
	sub.s32 	%r10, %r5, %r9;
	mul.wide.u32 	%rd7, %r10, 4;
	add.s64 	%rd8, %rd1, %rd7;
	ld.global.u32 	%r11, [%rd8];
	add.s32 	%r12, %r10, %r2;
	mul.wide.u32 	%rd9, %r12, 4;
	add.s64 	%rd10, %rd1, %rd9;
	ld.global.u32 	%r13, [%rd10];
	add.s32 	%r14, %r13, %r11;
	mul.wide.u32 	%rd11, %r5, 4;
	add.s64 	%rd12, %rd1, %rd11;
	ld.global.u32 	%r15, [%rd12];
	add.s32 	%r16, %r14, %r15;
	mul.wide.u32 	%rd13, %r4, 4;
	add.s64 	%rd14, %rd1, %rd13;
	ld.global.u32 	%r17, [%rd14];
	add.s32 	%r18, %r16, %r17;
	st.global.u32 	[%rd14], %r18;
$L__BB1_2:
	shl.b64 	%rd15, %rd2, 2;
	add.s64 	%rd3, %rd1, %rd15;
	bar.sync 	0;
	setp.lt.u32 	%p2, %r2, 1024;
	setp.gt.u32 	%p3, %r1, 511;
	mul.wide.u32 	%rd16, %r1, 4;
	add.s64 	%rd4, %rd3, %rd16;
	or.pred  	%p4, %p2, %p3;
	@%p4 bra 	$L__BB1_4;
	ld.global.u32 	%r20, [%rd4+2048];
	ld.global.u32 	%r21, [%rd4];
	add.s32 	%r22, %r21, %r20;
	st.global.u32 	[%rd4], %r22;
$L__BB1_4:
	bar.sync 	0;
	setp.lt.u32 	%p5, %r2, 512;
	setp.gt.u32 	%p6, %r1, 255;
	or.pred  	%p7, %p5, %p6;
	@%p7 bra 	$L__BB1_6;
	ld.global.u32 	%r24, [%rd4+1024];
	ld.global.u32 	%r25, [%rd4];
	add.s32 	%r26, %r25, %r24;
	st.global.u32 	[%rd4], %r26;
$L__BB1_6:
	bar.sync 	0;
	setp.lt.u32 	%p8, %r2, 256;
	setp.gt.u32 	%p9, %r1, 127;
	or.pred  	%p10, %p8, %p9;
	@%p10 bra 	$L__BB1_8;
	ld.global.u32 	%r28, [%rd4+512];
	ld.global.u32 	%r29, [%rd4];
	add.s32 	%r30, %r29, %r28;
	st.global.u32 	[%rd4], %r30;
$L__BB1_8:
	bar.sync 	0;
	setp.lt.u32 	%p11, %r2, 128;
	setp.gt.u32 	%p12, %r1, 63;
	or.pred  	%p13, %p11, %p12;
	@%p13 bra 	$L__BB1_10;
	ld.global.u32 	%r32, [%rd4+256];
	ld.global.u32 	%r33, [%rd4];
	add.s32 	%r34, %r33, %r32;
	st.global.u32 	[%rd4], %r34;
$L__BB1_10:
	bar.sync 	0;
	setp.gt.u32 	%p14, %r1, 31;
	@%p14 bra 	$L__BB1_13;
	ld.volatile.global.u32 	%r35, [%rd4+128];
	ld.volatile.global.u32 	%r36, [%rd4];
	add.s32 	%r37, %r36, %r35;
	st.volatile.global.u32 	[%rd4], %r37;
	ld.volatile.global.u32 	%r38, [%rd4+64];
	ld.volatile.global.u32 	%r39, [%rd4];
	add.s32 	%r40, %r39, %r38;
	st.volatile.global.u32 	[%rd4], %r40;
	ld.volatile.global.u32 	%r41, [%rd4+32];
	ld.volatile.global.u32 	%r42, [%rd4];
	add.s32 	%r43, %r42, %r41;
	st.volatile.global.u32 	[%rd4], %r43;
	ld.volatile.global.u32 	%r44, [%rd4+16];
	ld.volatile.global.u32 	%r45, [%rd4];
	add.s32 	%r46, %r45, %r44;
	st.volatile.global.u32 	[%rd4], %r46;
	ld.volatile.global.u32 	%r47, [%rd4+8];
	ld.volatile.global.u32 	%r48, [%rd4];
	add.s32 	%r49, %r48, %r47;
	st.volatile.global.u32 	[%rd4], %r49;
	ld.volatile.global.u32 	%r50, [%rd4+4];
	ld.volatile.global.u32 	%r51, [%rd4];
	add.s32 	%r52, %r51, %r50;
	st.volatile.global.u32 	[%rd4], %r52;
	setp.ne.s32 	%p15, %r1, 0;
	@%p15 bra 	$L__BB1_13;
	ld.global.u32 	%r53, [%rd3];
	cvta.to.global.u64 	%rd17, %rd5;
	mul.wide.u32 	%rd18, %r3, 4;
	add.s64 	%rd19, %rd17, %rd18;
	st.global.u32 	[%rd19], %r53;
$L__BB1_13:
	ret;

}
	// .globl	_Z10reduceSmemPiS_j
.visible .entry _Z10reduceSmemPiS_j(
	.param .u64 .ptr .align 1 _Z10reduceSmemPiS_j_param_0,
	.param .u64 .ptr .align 1 _Z10reduceSmemPiS_j_param_1,
	.param .u32 _Z10reduceSmemPiS_j_param_2
)
{
	.reg .pred 	%p<16>;
	.reg .b32 	%r<46>;
	.reg .b64 	%rd<12>;
	// demoted variable
	.shared .align 4 .b8 _ZZ10reduceSmemPiS_jE4smem[1024];
	ld.param.u64 	%rd1, [_Z10reduceSmemPiS_j_param_0];
	ld.param.u64 	%rd2, [_Z10reduceSmemPiS_j_param_1];
	ld.param.u32 	%r6, [_Z10reduceSmemPiS_j_param_2];
	mov.u32 	%r1, %tid.x;
	mov.u32 	%r2, %ntid.x;
	mov.u32 	%r3, %ctaid.x;
	mul.lo.s32 	%r4, %r2, %r3;
	add.s32 	%r7, %r4, %r1;
	setp.ge.u32 	%p1, %r7, %r6;
	@%p1 bra 	$L__BB2_12;
	cvta.to.global.u64 	%rd3, %rd1;
	cvt.u64.u32 	%rd4, %r4;
	cvt.u64.u32 	%rd5, %r1;
	add.s64 	%rd6, %rd4, %rd5;
	shl.b64 	%rd7, %rd6, 2;
	add.s64 	%rd8, %rd3, %rd7;
	ld.global.u32 	%r9, [%rd8];
	shl.b32 	%r10, %r1, 2;
	mov.u32 	%r11, _ZZ10reduceSmemPiS_jE4smem;
	add.s32 	%r5, %r11, %r10;
	st.shared.u32 	[%r5], %r9;
	bar.sync 	0;
	setp.lt.u32 	%p2, %r2, 1024;
	setp.gt.u32 	%p3, %r1, 511;
	or.pred  	%p4, %p2, %p3;
	@%p4 bra 	$L__BB2_3;
	ld.shared.u32 	%r12, [%r5+2048];
	ld.shared.u32 	%r13, [%r5];
	add.s32 	%r14, %r13, %r12;
	st.shared.u32 	[%r5], %r14;
$L__BB2_3:
	bar.sync 	0;
	setp.lt.u32 	%p5, %r2, 512;
	setp.gt.u32 	%p6, %r1, 255;
	or.pred  	%p7, %p5, %p6;
	@%p7 bra 	$L__BB2_5;
	ld.shared.u32 	%r16, [%r5+1024];
	ld.shared.u32 	%r17, [%r5];
	add.s32 	%r18, %r17, %r16;
	st.shared.u32 	[%r5], %r18;
$L__BB2_5:
	bar.sync 	0;
	setp.lt.u32 	%p8, %r2, 256;
	setp.gt.u32 	%p9, %r1, 127;
	or.pred  	%p10, %p8, %p9;
	@%p10 bra 	$L__BB2_7;
	ld.shared.u32 	%r20, [%r5+512];
	ld.shared.u32 	%r21, [%r5];
	add.s32 	%r22, %r21, %r20;
	st.shared.u32 	[%r5], %r22;
$L__BB2_7:
	bar.sync 	0;
	setp.lt.u32 	%p11, %r2, 128;
	setp.gt.u32 	%p12, %r1, 63;
	or.pred  	%p13, %p11, %p12;
	@%p13 bra 	$L__BB2_9;
	ld.shared.u32 	%r24, [%r5+256];
	ld.shared.u32 	%r25, [%r5];
	add.s32 	%r26, %r25, %r24;
	st.shared.u32 	[%r5], %r26;
$L__BB2_9:
	bar.sync 	0;
	setp.gt.u32 	%p14, %r1, 31;
	@%p14 bra 	$L__BB2_12;
	ld.volatile.shared.u32 	%r27, [%r5+128];
	ld.volatile.shared.u32 	%r28, [%r5];
	add.s32 	%r29, %r28, %r27;
	st.volatile.shared.u32 	[%r5], %r29;
	ld.volatile.shared.u32 	%r30, [%r5+64];
	ld.volatile.shared.u32 	%r31, [%r5];
	add.s32 	%r32, %r31, %r30;
	st.volatile.shared.u32 	[%r5], %r32;
	ld.volatile.shared.u32 	%r33, [%r5+32];
	ld.volatile.shared.u32 	%r34, [%r5];
	add.s32 	%r35, %r34, %r33;
	st.volatile.shared.u32 	[%r5], %r35;
	ld.volatile.shared.u32 	%r36, [%r5+16];
	ld.volatile.shared.u32 	%r37, [%r5];
	add.s32 	%r38, %r37, %r36;
	st.volatile.shared.u32 	[%r5], %r38;
	ld.volatile.shared.u32 	%r39, [%r5+8];
	ld.volatile.shared.u32 	%r40, [%r5];
	add.s32 	%r41, %r40, %r39;
	st.volatile.shared.u32 	[%r5], %r41;
	ld.volatile.shared.u32 	%r42, [%r5+4];
	ld.volatile.shared.u32 	%r43, [%r5];
	add.s32 	%r44, %r43, %r42;
	st.volatile.shared.u32 	[%r5], %r44;
	setp.ne.s32 	%p15, %r1, 0;
	@%p15 bra 	$L__BB2_12;
	ld.shared.u32 	%r45, [_ZZ10reduceSmemPiS_jE4smem];
	cvta.to.global.u64 	%rd9, %rd2;
	mul.wide.u32 	%rd10, %r3, 4;
	add.s64 	%rd11, %rd9, %rd10;
	st.global.u32 	[%rd11], %r45;
$L__BB2_12:
	ret;

}
	// .globl	_Z13reduceSmemDynPiS_j
.visible .entry _Z13reduceSmemDynPiS_j(
	.param .u64 .ptr .align 1 _Z13reduceSmemDynPiS_j_param_0,
	.param .u64 .ptr .align 1 _Z13reduceSmemDynPiS_j_param_1,
	.param .u32 _Z13reduceSmemDynPiS_j_param_2
)
{
	.reg .pred 	%p<16>;
	.reg .b32 	%r<46>;
	.reg .b64 	%rd<12>;

	ld.param.u64 	%rd1, [_Z13reduceSmemDynPiS_j_param_0];
	ld.param.u64 	%rd2, [_Z13reduceSmemDynPiS_j_param_1];
	ld.param.u32 	%r6, [_Z13reduceSmemDynPiS_j_param_2];
	mov.u32 	%r1, %tid.x;
	mov.u32 	%r2, %ntid.x;
	mov.u32 	%r3, %ctaid.x;
	mul.lo.s32 	%r4, %r2, %r3;
	add.s32 	%r7, %r4, %r1;
	setp.ge.u32 	%p1, %r7, %r6;
	@%p1 bra 	$L__BB3_12;
	cvta.to.global.u64 	%rd3, %rd1;
	cvt.u64.u32 	%rd4, %r4;
	cvt.u64.u32 	%rd5, %r1;
	add.s64 	%rd6, %rd4, %rd5;
	shl.b64 	%rd7, %rd6, 2;
	add.s64 	%rd8, %rd3, %rd7;
	ld.global.u32 	%r9, [%rd8];
	shl.b32 	%r10, %r1, 2;
	mov.u32 	%r11, smem;
	add.s32 	%r5, %r11, %r10;
	st.shared.u32 	[%r5], %r9;
	bar.sync 	0;
	setp.lt.u32 	%p2, %r2, 1024;
	setp.gt.u32 	%p3, %r1, 511;
	or.pred  	%p4, %p2, %p3;
	@%p4 bra 	$L__BB3_3;
	ld.shared.u32 	%r12, [%r5+2048];
	ld.shared.u32 	%r13, [%r5];
	add.s32 	%r14, %r13, %r12;
	st.shared.u32 	[%r5], %r14;
$L__BB3_3:
	bar.sync 	0;
	setp.lt.u32 	%p5, %r2, 512;
	setp.gt.u32 	%p6, %r1, 255;
	or.pred  	%p7, %p5, %p6;
	@%p7 bra 	$L__BB3_5;
	ld.shared.u32 	%r16, [%r5+1024];
	ld.shared.u32 	%r17, [%r5];
	add.s32 	%r18, %r17, %r16;
	st.shared.u32 	[%r5], %r18;
$L__BB3_5:
	bar.sync 	0;
	setp.lt.u32 	%p8, %r2, 256;
	setp.gt.u32 	%p9, %r1, 127;
	or.pred  	%p10, %p8, %p9;
	@%p10 bra 	$L__BB3_7;
	ld.shared.u32 	%r20, [%r5+512];
	ld.shared.u32 	%r21, [%r5];
	add.s32 	%r22, %r21, %r20;
	st.shared.u32 	[%r5], %r22;
$L__BB3_7:
	bar.sync 	0;
	setp.lt.u32 	%p11, %r2, 128;
	setp.gt.u32 	%p12, %r1, 63;
	or.pred  	%p13, %p11, %p12;
	@%p13 bra 	$L__BB3_9;
	ld.shared.u32 	%r24, [%r5+256];
	ld.shared.u32 	%r25, [%r5];
	add.s32 	%r26, %r25, %r24;
	st.shared.u32 	[%r5], %r26;
$L__BB3_9:
	bar.sync 	0;
	setp.gt.u32 	%p14, %r1, 31;
	@%p14 bra 	$L__BB3_12;
	ld.volatile.shared.u32 	%r27, [%r5+128];
	ld.volatile.shared.u32 	%r28, [%r5];
	add.s32 	%r29, %r28, %r27;
	st.volatile.shared.u32 	[%r5], %r29;
	ld.volatile.shared.u32 	%r30, [%r5+64];
	ld.volatile.shared.u32 	%r31, [%r5];
	add.s32 	%r32, %r31, %r30;
	st.volatile.shared.u32 	[%r5], %r32;
	ld.volatile.shared.u32 	%r33, [%r5+32];
	ld.volatile.shared.u32 	%r34, [%r5];
	add.s32 	%r35, %r34, %r33;
	st.volatile.shared.u32 	[%r5], %r35;
	ld.volatile.shared.u32 	%r36, [%r5+16];
	ld.volatile.shared.u32 	%r37, [%r5];
	add.s32 	%r38, %r37, %r36;
	st.volatile.shared.u32 	[%r5], %r38;
	ld.volatile.shared.u32 	%r39, [%r5+8];
	ld.volatile.shared.u32 	%r40, [%r5];
	add.s32 	%r41, %r40, %r39;
	st.volatile.shared.u32 	[%r5], %r41;
	ld.volatile.shared.u32 	%r42, [%r5+4];
	ld.volatile.shared.u32 	%r43, [%r5];
	add.s32 	%r44, %r43, %r42;
	st.volatile.shared.u32 	[%r5], %r44;
	setp.ne.s32 	%p15, %r1, 0;
	@%p15 bra 	$L__BB3_12;
	ld.shared.u32 	%r45, [smem];
	cvta.to.global.u64 	%rd9, %rd2;
	mul.wide.u32 	%rd10, %r3, 4;
	add.s64 	%rd11, %rd9, %rd10;
	st.global.u32 	[%rd11], %r45;
$L__BB3_12:
	ret;

}
	// .globl	_Z16reduceSmemUnrollPiS_j
.visible .entry _Z16reduceSmemUnrollPiS_j(
	.param .u64 .ptr .align 1 _Z16reduceSmemUnrollPiS_j_param_0,
	.param .u64 .ptr .align 1 _Z16reduceSmemUnrollPiS_j_param_1,
	.param .u32 _Z16reduceSmemUnrollPiS_j_param_2
)
{
	.reg .pred 	%p<16>;
	.reg .b32 	%r<60>;
	.reg .b64 	%rd<15>;
	// demoted variable
	.shared .align 4 .b8 _ZZ16reduceSmemUnrollPiS_jE4smem[1024];
	ld.param.u64 	%rd1, [_Z16reduceSmemUnrollPiS_j_param_0];
	ld.param.u64 	%rd2, [_Z16reduceSmemUnrollPiS_j_param_1];
	ld.param.u32 	%r10, [_Z16reduceSmemUnrollPiS_j_param_2];
	mov.u32 	%r1, %tid.x;
	mov.u32 	%r2, %ntid.x;
	mov.u32 	%r3, %ctaid.x;
	mul.lo.s32 	%r11, %r3, %r2;
	shl.b32 	%r12, %r11, 2;
	add.s32 	%r4, %r12, %r1;
	mad.lo.s32 	%r5, %r2, 3, %r4;
	setp.gt.u32 	%p1, %r5, %r10;
	mov.b32 	%r59, 0;
	@%p1 bra 	$L__BB4_2;
	cvta.to.global.u64 	%rd3, %rd1;
	mul.wide.u32 	%rd4, %r4, 4;
	add.s64 	%rd5, %rd3, %rd4;
	ld.global.u32 	%r13, [%rd5];
	shl.b32 	%r14, %r2, 1;
	sub.s32 	%r15, %r5, %r14;
	mul.wide.u32 	%rd6, %r15, 4;
	add.s64 	%rd7, %rd3, %rd6;
	ld.global.u32 	%r16, [%rd7];
	add.s32 	%r17, %r16, %r13;
	add.s32 	%r18, %r15, %r2;
	mul.wide.u32 	%rd8, %r18, 4;
	add.s64 	%rd9, %rd3, %rd8;
	ld.global.u32 	%r19, [%rd9];
	add.s32 	%r20, %r17, %r19;
	mul.wide.u32 	%rd10, %r5, 4;
	add.s64 	%rd11, %rd3, %rd10;
	ld.global.u32 	%r21, [%rd11];
	add.s32 	%r59, %r20, %r21;
$L__BB4_2:
	shl.b32 	%r23, %r1, 2;
	mov.u32 	%r24, _ZZ16reduceSmemUnrollPiS_jE4smem;
	add.s32 	%r8, %r24, %r23;
	st.shared.u32 	[%r8], %r59;
	bar.sync 	0;
	setp.lt.u32 	%p2, %r2, 1024;
	setp.gt.u32 	%p3, %r1, 511;
	or.pred  	%p4, %p2, %p3;
	@%p4 bra 	$L__BB4_4;
	ld.shared.u32 	%r25, [%r8+2048];
	ld.shared.u32 	%r26, [%r8];
	add.s32 	%r27, %r26, %r25;
	st.shared.u32 	[%r8], %r27;
$L__BB4_4:
	bar.sync 	0;
	setp.lt.u32 	%p5, %r2, 512;
	setp.gt.u32 	%p6, %r1, 255;
	or.pred  	%p7, %p5, %p6;
	@%p7 bra 	$L__BB4_6;
	ld.shared.u32 	%r29, [%r8+1024];
	ld.shared.u32 	%r30, [%r8];
	add.s32 	%r31, %r30, %r29;
	st.shared.u32 	[%r8], %r31;
$L__BB4_6:
	bar.sync 	0;
	setp.lt.u32 	%p8, %r2, 256;
	setp.gt.u32 	%p9, %r1, 127;
	or.pred  	%p10, %p8, %p9;
	@%p10 bra 	$L__BB4_8;
	ld.shared.u32 	%r33, [%r8+512];
	ld.shared.u32 	%r34, [%r8];
	add.s32 	%r35, %r34, %r33;
	st.shared.u32 	[%r8], %r35;
$L__BB4_8:
	bar.sync 	0;
	setp.lt.u32 	%p11, %r2, 128;
	setp.gt.u32 	%p12, %r1, 63;
	or.pred  	%p13, %p11, %p12;
	@%p13 bra 	$L__BB4_10;
	ld.shared.u32 	%r37, [%r8+256];
	ld.shared.u32 	%r38, [%r8];
	add.s32 	%r39, %r38, %r37;
	st.shared.u32 	[%r8], %r39;
$L__BB4_10:
	bar.sync 	0;
	setp.gt.u32 	%p14, %r1, 31;
	@%p14 bra 	$L__BB4_13;
	ld.volatile.shared.u32 	%r40, [%r8+128];
	ld.volatile.shared.u32 	%r41, [%r8];
	add.s32 	%r42, %r41, %r40;
	st.volatile.shared.u32 	[%r8], %r42;
	ld.volatile.shared.u32 	%r43, [%r8+64];
	ld.volatile.shared.u32 	%r44, [%r8];
	add.s32 	%r45, %r44, %r43;
	st.volatile.shared.u32 	[%r8], %r45;
	ld.volatile.shared.u32 	%r46, [%r8+32];
	ld.volatile.shared.u32 	%r47, [%r8];
	add.s32 	%r48, %r47, %r46;
	st.volatile.shared.u32 	[%r8], %r48;
	ld.volatile.shared.u32 	%r49, [%r8+16];
	ld.volatile.shared.u32 	%r50, [%r8];
	add.s32 	%r51, %r50, %r49;
	st.volatile.shared.u32 	[%r8], %r51;
	ld.volatile.shared.u32 	%r52, [%r8+8];
	ld.volatile.shared.u32 	%r53, [%r8];
	add.s32 	%r54, %r53, %r52;
	st.volatile.shared.u32 	[%r8], %r54;
	ld.volatile.shared.u32 	%r55, [%r8+4];
	ld.volatile.shared.u32 	%r56, [%r8];
	add.s32 	%r57, %r56, %r55;
	st.volatile.shared.u32 	[%r8], %r57;
	setp.ne.s32 	%p15, %r1, 0;
	@%p15 bra 	$L__BB4_13;
	ld.shared.u32 	%r58, [_ZZ16reduceSmemUnrollPiS_jE4smem];
	cvta.to.global.u64 	%rd12, %rd2;
	mul.wide.u32 	%rd13, %r3, 4;
	add.s64 	%rd14, %rd12, %rd13;
	st.global.u32 	[%rd14], %r58;
$L__BB4_13:
	ret;

}
	// .globl	_Z19reduceSmemDynUnrollPiS_j
.visible .entry _Z19reduceSmemDynUnrollPiS_j(
	.param .u64 .ptr .align 1 _Z19reduceSmemDynUnrollPiS_j_param_0,
	.param .u64 .ptr .align 1 _Z19reduceSmemDynUnrollPiS_j_param_1,
	.param .u32 _Z19reduceSmemDynUnrollPiS_j_param_2
)
{
	.reg .pred 	%p<16>;
	.reg .b32 	%r<60>;
	.reg .b64 	%rd<15>;

	ld.param.u64 	%rd1, [_Z19reduceSmemDynUnrollPiS_j_param_0];
	ld.param.u64 	%rd2, [_Z19reduceSmemDynUnrollPiS_j_param_1];
	ld.param.u32 	%r10, [_Z19reduceSmemDynUnrollPiS_j_param_2];
	mov.u32 	%r1, %tid.x;
	mov.u32 	%r2, %ntid.x;
	mov.u32 	%r3, %ctaid.x;
	mul.lo.s32 	%r11, %r3, %r2;
	shl.b32 	%r12, %r11, 2;
	add.s32 	%r4, %r12, %r1;
	mad.lo.s32 	%r5, %r2, 3, %r4;
	setp.gt.u32 	%p1, %r5, %r10;
	mov.b32 	%r59, 0;
	@%p1 bra 	$L__BB5_2;
	cvta.to.global.u64 	%rd3, %rd1;
	mul.wide.u32 	%rd4, %r4, 4;
	add.s64 	%rd5, %rd3, %rd4;
	ld.global.u32 	%r13, [%rd5];
	shl.b32 	%r14, %r2, 1;
	sub.s32 	%r15, %r5, %r14;
	mul.wide.u32 	%rd6, %r15, 4;
	add.s64 	%rd7, %rd3, %rd6;
	ld.global.u32 	%r16, [%rd7];
	add.s32 	%r17, %r16, %r13;
	add.s32 	%r18, %r15, %r2;
	mul.wide.u32 	%rd8, %r18, 4;
	add.s64 	%rd9, %rd3, %rd8;
	ld.global.u32 	%r19, [%rd9];
	add.s32 	%r20, %r17, %r19;
	mul.wide.u32 	%rd10, %r5, 4;
	add.s64 	%rd11, %rd3, %rd10;
	ld.global.u32 	%r21, [%rd11];
	add.s32 	%r59, %r20, %r21;
$L__BB5_2:
	shl.b32 	%r23, %r1, 2;
	mov.u32 	%r24, smem;
	add.s32 	%r8, %r24, %r23;
	st.shared.u32 	[%r8], %r59;
	bar.sync 	0;
	setp.lt.u32 	%p2, %r2, 1024;
	setp.gt.u32 	%p3, %r1, 511;
	or.pred  	%p4, %p2, %p3;
	@%p4 bra 	$L__BB5_4;
	ld.shared.u32 	%r25, [%r8+2048];
	ld.shared.u32 	%r26, [%r8];
	add.s32 	%r27, %r26, %r25;
	st.shared.u32 	[%r8], %r27;
$L__BB5_4:
	bar.sync 	0;
	setp.lt.u32 	%p5, %r2, 512;
	setp.gt.u32 	%p6, %r1, 255;
	or.pred  	%p7, %p5, %p6;
	@%p7 bra 	$L__BB5_6;
	ld.shared.u32 	%r29, [%r8+1024];
	ld.shared.u32 	%r30, [%r8];
	add.s32 	%r31, %r30, %r29;
	st.shared.u32 	[%r8], %r31;
$L__BB5_6:
	bar.sync 	0;
	setp.lt.u32 	%p8, %r2, 256;
	setp.gt.u32 	%p9, %r1, 127;
	or.pred  	%p10, %p8, %p9;
	@%p10 bra 	$L__BB5_8;
	ld.shared.u32 	%r33, [%r8+512];
	ld.shared.u32 	%r34, [%r8];
	add.s32 	%r35, %r34, %r33;
	st.shared.u32 	[%r8], %r35;
$L__BB5_8:
	bar.sync 	0;
	setp.lt.u32 	%p11, %r2, 128;
	setp.gt.u32 	%p12, %r1, 63;
	or.pred  	%p13, %p11, %p12;
	@%p13 bra 	$L__BB5_10;
	ld.shared.u32 	%r37, [%r8+256];
	ld.shared.u32 	%r38, [%r8];
	add.s32 	%r39, %r38, %r37;
	st.shared.u32 	[%r8], %r39;
$L__BB5_10:
	bar.sync 	0;
	setp.gt.u32 	%p14, %r1, 31;
	@%p14 bra 	$L__BB5_13;
	ld.volatile.shared.u32 	%r40, [%r8+128];
	ld.volatile.shared.u32 	%r41, [%r8];
	add.s32 	%r42, %r41, %r40;
	st.volatile.shared.u32 	[%r8], %r42;
	ld.volatile.shared.u32 	%r43, [%r8+64];
	ld.volatile.shared.u32 	%r44, [%r8];
	add.s32 	%r45, %r44, %r43;
	st.volatile.shared.u32 	[%r8], %r45;
	ld.volatile.shared.u32 	%r46, [%r8+32];
	ld.volatile.shared.u32 	%r47, [%r8];
	add.s32 	%r48, %r47, %r46;
	st.volatile.shared.u32 	[%r8], %r48;
	ld.volatile.shared.u32 	%r49, [%r8+16];
	ld.volatile.shared.u32 	%r50, [%r8];
	add.s32 	%r51, %r50, %r49;
	st.volatile.shared.u32 	[%r8], %r51;
	ld.volatile.shared.u32 	%r52, [%r8+8];
	ld.volatile.shared.u32 	%r53, [%r8];
	add.s32 	%r54, %r53, %r52;
	st.volatile.shared.u32 	[%r8], %r54;
	ld.volatile.shared.u32 	%r55, [%r8+4];
	ld.volatile.shared.u32 	%r56, [%r8];
	add.s32 	%r57, %r56, %r55;
	st.volatile.shared.u32 	[%r8], %r57;
	setp.ne.s32 	%p15, %r1, 0;
	@%p15 bra 	$L__BB5_13;
	ld.shared.u32 	%r58, [smem];
	cvta.to.global.u64 	%rd12, %rd2;
	mul.wide.u32 	%rd13, %r3, 4;
	add.s64 	%rd14, %rd12, %rd13;
	st.global.u32 	[%rd14], %r58;
$L__BB5_13:
	ret;

}


// ===== COMPILED SASS (sm_100) =====

	.target	sm_100

	.elftype	@"ET_EXEC"


//--------------------- .note.nv.tkinfo           --------------------------
	.section	.note.nv.tkinfo,"",@"SHT_NOTE"
	.sectionflags	@"SHF_NOTE_NV_TKINFO"
	.tkinfo
        /*0018*/ 	.word	0x00000002
        /*0030*/ 	.string	""
        /*0030*/ 	.string	"ptxas"
        /*0030*/ 	.string	"Cuda compilation tools, release 13.0, V13.0.88"
        /*0030*/ 	.string	"Build cuda_13.0.r13.0/compiler.36424714_0"
        /*0030*/ 	.string	"-arch sm_100 -m 64 "



//--------------------- .note.nv.cuinfo           --------------------------
	.section	.note.nv.cuinfo,"",@"SHT_NOTE"
	.sectionflags	@"SHF_NOTE_NV_CUINFO"
        /*0018*/ 	.short	0x0002
        /*001a*/ 	.short	0x0064
        /*001c*/ 	.short	0x0082
	.zero		2


//--------------------- .nv.info                  --------------------------
	.section	.nv.info,"",@"SHT_CUDA_INFO"
	.align	4


	//----- nvinfo : EIATTR_REGCOUNT
	.align		4
        /*0000*/ 	.byte	0x04, 0x2f
        /*0002*/ 	.short	(.L_1 - .L_0)
	.align		4
.L_0:
        /*0004*/ 	.word	index@(_Z10reduceGmemPiS_j)
        /*0008*/ 	.word	0x00000012


	//----- nvinfo : EIATTR_FRAME_SIZE
	.align		4
.L_1:
        /*000c*/ 	.byte	0x04, 0x11
        /*000e*/ 	.short	(.L_3 - .L_2)
	.align		4
.L_2:
        /*0010*/ 	.word	index@(_Z10reduceGmemPiS_j)
        /*0014*/ 	.word	0x00000000


	//----- nvinfo : EIATTR_REGCOUNT
	.align		4
.L_3:
        /*0018*/ 	.byte	0x04, 0x2f
        /*001a*/ 	.short	(.L_5 - .L_4)
	.align		4
.L_4:
        /*001c*/ 	.word	index@(_Z16reduceGmemUnrollPiS_j)
        /*0020*/ 	.word	0x00000016


	//----- nvinfo : EIATTR_FRAME_SIZE
	.align		4
.L_5:
        /*0024*/ 	.byte	0x04, 0x11
        /*0026*/ 	.short	(.L_7 - .L_6)
	.align		4
.L_6:
        /*0028*/ 	.word	index@(_Z16reduceGmemUnrollPiS_j)
        /*002c*/ 	.word	0x00000000


	//----- nvinfo : EIATTR_REGCOUNT
	.align		4
.L_7:
        /*0030*/ 	.byte	0x04, 0x2f
        /*0032*/ 	.short	(.L_9 - .L_8)
	.align		4
.L_8:
        /*0034*/ 	.word	index@(_Z10reduceSmemPiS_j)
        /*0038*/ 	.word	0x0000000d


	//----- nvinfo : EIATTR_FRAME_SIZE
	.align		4
.L_9:
        /*003c*/ 	.byte	0x04, 0x11
        /*003e*/ 	.short	(.L_11 - .L_10)
	.align		4
.L_10:
        /*0040*/ 	.word	index@(_Z10reduceSmemPiS_j)
        /*0044*/ 	.word	0x00000000


	//----- nvinfo : EIATTR_REGCOUNT
	.align		4
.L_11:
        /*0048*/ 	.byte	0x04, 0x2f
        /*004a*/ 	.short	(.L_13 - .L_12)
	.align		4
.L_12:
        /*004c*/ 	.word	index@(_Z13reduceSmemDynPiS_j)
        /*0050*/ 	.word	0x0000000d


	//----- nvinfo : EIATTR_FRAME_SIZE
	.align		4
.L_13:
        /*0054*/ 	.byte	0x04, 0x11
        /*0056*/ 	.short	(.L_15 - .L_14)
	.align		4
.L_14:
        /*0058*/ 	.word	index@(_Z13reduceSmemDynPiS_j)
        /*005c*/ 	.word	0x00000000


	//----- nvinfo : EIATTR_REGCOUNT
	.align		4
.L_15:
        /*0060*/ 	.byte	0x04, 0x2f
        /*0062*/ 	.short	(.L_17 - .L_16)
	.align		4
.L_16:
        /*0064*/ 	.word	index@(_Z16reduceSmemUnrollPiS_j)
        /*0068*/ 	.word	0x00000010


	//----- nvinfo : EIATTR_FRAME_SIZE
	.align		4
.L_17:
        /*006c*/ 	.byte	0x04, 0x11
        /*006e*/ 	.short	(.L_19 - .L_18)
	.align		4
.L_18:
        /*0070*/ 	.word	index@(_Z16reduceSmemUnrollPiS_j)
        /*0074*/ 	.word	0x00000000


	//----- nvinfo : EIATTR_REGCOUNT
	.align		4
.L_19:
        /*0078*/ 	.byte	0x04, 0x2f
        /*007a*/ 	.short	(.L_21 - .L_20)
	.align		4
.L_20:
        /*007c*/ 	.word	index@(_Z19reduceSmemDynUnrollPiS_j)
        /*0080*/ 	.word	0x00000010


	//----- nvinfo : EIATTR_FRAME_SIZE
	.align		4
.L_21:
        /*0084*/ 	.byte	0x04, 0x11
        /*0086*/ 	.short	(.L_23 - .L_22)
	.align		4
.L_22:
        /*0088*/ 	.word	index@(_Z19reduceSmemDynUnrollPiS_j)
        /*008c*/ 	.word	0x00000000


	//----- nvinfo : EIATTR_MIN_STACK_SIZE
	.align		4
.L_23:
        /*0090*/ 	.byte	0x04, 0x12
        /*0092*/ 	.short	(.L_25 - .L_24)
	.align		4
.L_24:
        /*0094*/ 	.word	index@(_Z19reduceSmemDynUnrollPiS_j)
        /*0098*/ 	.word	0x00000000


	//----- nvinfo : EIATTR_MIN_STACK_SIZE
	.align		4
.L_25:
        /*009c*/ 	.byte	0x04, 0x12
        /*009e*/ 	.short	(.L_27 - .L_26)
	.align		4
.L_26:
        /*00a0*/ 	.word	index@(_Z16reduceSmemUnrollPiS_j)
        /*00a4*/ 	.word	0x00000000


	//----- nvinfo : EIATTR_MIN_STACK_SIZE
	.align		4
.L_27:
        /*00a8*/ 	.byte	0x04, 0x12
        /*00aa*/ 	.short	(.L_29 - .L_28)
	.align		4
.L_28:
        /*00ac*/ 	.word	index@(_Z13reduceSmemDynPiS_j)
        /*00b0*/ 	.word	0x00000000


	//----- nvinfo : EIATTR_MIN_STACK_SIZE
	.align		4
.L_29:
        /*00b4*/ 	.byte	0x04, 0x12
        /*00b6*/ 	.short	(.L_31 - .L_30)
	.align		4
.L_30:
        /*00b8*/ 	.word	index@(_Z10reduceSmemPiS_j)
        /*00bc*/ 	.word	0x00000000


	//----- nvinfo : EIATTR_MIN_STACK_SIZE
	.align		4
.L_31:
        /*00c0*/ 	.byte	0x04, 0x12
        /*00c2*/ 	.short	(.L_33 - .L_32)
	.align		4
.L_32:
        /*00c4*/ 	.word	index@(_Z16reduceGmemUnrollPiS_j)
        /*00c8*/ 	.word	0x00000000


	//----- nvinfo : EIATTR_MIN_STACK_SIZE
	.align		4
.L_33:
        /*00cc*/ 	.byte	0x04, 0x12
        /*00ce*/ 	.short	(.L_35 - .L_34)
	.align		4
.L_34:
        /*00d0*/ 	.word	index@(_Z10reduceGmemPiS_j)
        /*00d4*/ 	.word	0x00000000
.L_35:


//--------------------- .nv.compat                --------------------------
	.section	.nv.compat,"",@"SHT_CUDA_COMPAT_INFO"
	.align	4
        /*0000*/ 	.byte	0x02, 0x09, 0x00, 0x00, 0x02, 0x02, 0x01, 0x00, 0x02, 0x05, 0x05, 0x00, 0x03, 0x07, 0x01, 0x01
        /*0010*/ 	.byte	0x02, 0x03, 0x00, 0x00, 0x02, 0x06, 0x01, 0x00, 0x04, 0x0b, 0x08, 0x00, 0x09, 0x00, 0x00, 0x00
        /*0020*/ 	.byte	0x00, 0x00, 0x00, 0x00


//--------------------- .nv.info._Z19reduceSmemDynUnrollPiS_j --------------------------
	.section	.nv.info._Z19reduceSmemDynUnrollPiS_j,"",@"SHT_CUDA_INFO"
	.sectionflags	@""
	.align	4


	//----- nvinfo : EIATTR_CUDA_API_VERSION
	.align		4
        /*0000*/ 	.byte	0x04, 0x37
        /*0002*/ 	.short	(.L_37 - .L_36)
.L_36:
        /*0004*/ 	.word	0x00000082


	//----- nvinfo : EIATTR_KPARAM_INFO
	.align		4
.L_37:
        /*0008*/ 	.byte	0x04, 0x17
        /*000a*/ 	.short	(.L_39 - .L_38)
.L_38:
        /*000c*/ 	.word	0x00000000
        /*0010*/ 	.short	0x0002
        /*0012*/ 	.short	0x0010
        /*0014*/ 	.byte	0x00, 0xf0, 0x11, 0x00


	//----- nvinfo : EIATTR_KPARAM_INFO
	.align		4
.L_39:
        /*0018*/ 	.byte	0x04, 0x17
        /*001a*/ 	.short	(.L_41 - .L_40)
.L_40:
        /*001c*/ 	.word	0x00000000
        /*0020*/ 	.short	0x0001
        /*0022*/ 	.short	0x0008
        /*0024*/ 	.byte	0x00, 0xf5, 0x21, 0x00


	//----- nvinfo : EIATTR_KPARAM_INFO
	.align		4
.L_41:
        /*0028*/ 	.byte	0x04, 0x17
        /*002a*/ 	.short	(.L_43 - .L_42)
.L_42:
        /*002c*/ 	.word	0x00000000
        /*0030*/ 	.short	0x0000
        /*0032*/ 	.short	0x0000
        /*0034*/ 	.byte	0x00, 0xf5, 0x21, 0x00


	//----- nvinfo : EIATTR_SPARSE_MMA_MASK
	.align		4
.L_43:
        /*0038*/ 	.byte	0x03, 0x50
        /*003a*/ 	.short	0x0000


	//----- nvinfo : EIATTR_MAXREG_COUNT
	.align		4
        /*003c*/ 	.byte	0x03, 0x1b
        /*003e*/ 	.short	0x00ff


	//----- nvinfo : EIATTR_NUM_BARRIERS
	.align		4
        /*0040*/ 	.byte	0x02, 0x4c
        /*0042*/ 	.byte	0x01
	.zero		1


	//----- nvinfo : EIATTR_MERCURY_ISA_VERSION
	.align		4
        /*0044*/ 	.byte	0x03, 0x5f
        /*0046*/ 	.short	0x0101


	//----- nvinfo : EIATTR_VRC_CTA_INIT_COUNT
	.align		4
        /*0048*/ 	.byte	0x02, 0x4a
	.zero		1
	.zero		1


	//----- nvinfo : EIATTR_EXIT_INSTR_OFFSETS
	.align		4
        /*004c*/ 	.byte	0x04, 0x1c
        /*004e*/ 	.short	(.L_45 - .L_44)


	//   ....[0]....
.L_44:
        /*0050*/ 	.word	0x000003b0


	//   ....[1]....
        /*0054*/ 	.word	0x00000550


	//   ....[2]....
        /*0058*/ 	.word	0x000005a0


	//----- nvinfo : EIATTR_CBANK_PARAM_SIZE
	.align		4
.L_45:
        /*005c*/ 	.byte	0x03, 0x19
        /*005e*/ 	.short	0x0014


	//----- nvinfo : EIATTR_PARAM_CBANK
	.align		4
        /*0060*/ 	.byte	0x04, 0x0a
        /*0062*/ 	.short	(.L_47 - .L_46)
	.align		4
.L_46:
        /*0064*/ 	.word	index@(.nv.constant0._Z19reduceSmemDynUnrollPiS_j)
        /*0068*/ 	.short	0x0380
        /*006a*/ 	.short	0x0014


	//----- nvinfo : EIATTR_SW_WAR
	.align		4
.L_47:
        /*006c*/ 	.byte	0x04, 0x36
        /*006e*/ 	.short	(.L_49 - .L_48)
.L_48:
        /*0070*/ 	.word	0x00000008
.L_49:


//--------------------- .nv.info._Z16reduceSmemUnrollPiS_j --------------------------
	.section	.nv.info._Z16reduceSmemUnrollPiS_j,"",@"SHT_CUDA_INFO"
	.sectionflags	@""
	.align	4


	//----- nvinfo : EIATTR_CUDA_API_VERSION
	.align		4
        /*0000*/ 	.byte	0x04, 0x37
        /*0002*/ 	.short	(.L_51 - .L_50)
.L_50:
        /*0004*/ 	.word	0x00000082


	//----- nvinfo : EIATTR_KPARAM_INFO
	.align		4
.L_51:
        /*0008*/ 	.byte	0x04, 0x17
        /*000a*/ 	.short	(.L_53 - .L_52)
.L_52:
        /*000c*/ 	.word	0x00000000
        /*0010*/ 	.short	0x0002
        /*0012*/ 	.short	0x0010
        /*0014*/ 	.byte	0x00, 0xf0, 0x11, 0x00


	//----- nvinfo : EIATTR_KPARAM_INFO
	.align		4
.L_53:
        /*0018*/ 	.byte	0x04, 0x17
        /*001a*/ 	.short	(.L_55 - .L_54)
.L_54:
        /*001c*/ 	.word	0x00000000
        /*0020*/ 	.short	0x0001
        /*0022*/ 	.short	0x0008
        /*0024*/ 	.byte	0x00, 0xf5, 0x21, 0x00


	//----- nvinfo : EIATTR_KPARAM_INFO
	.align		4
.L_55:
        /*0028*/ 	.byte	0x04, 0x17
        /*002a*/ 	.short	(.L_57 - .L_56)
.L_56:
        /*002c*/ 	.word	0x00000000
        /*0030*/ 	.short	0x0000
        /*0032*/ 	.short	0x0000
        /*0034*/ 	.byte	0x00, 0xf5, 0x21, 0x00


	//----- nvinfo : EIATTR_SPARSE_MMA_MASK
	.align		4
.L_57:
        /*0038*/ 	.byte	0x03, 0x50
        /*003a*/ 	.short	0x0000


	//----- nvinfo : EIATTR_MAXREG_COUNT
	.align		4
        /*003c*/ 	.byte	0x03, 0x1b
        /*003e*/ 	.short	0x00ff


	//----- nvinfo : EIATTR_NUM_BARRIERS
	.align		4
        /*0040*/ 	.byte	0x02, 0x4c
        /*0042*/ 	.byte	0x01
	.zero		1


	//----- nvinfo : EIATTR_MERCURY_ISA_VERSION
	.align		4
        /*0044*/ 	.byte	0x03, 0x5f
        /*0046*/ 	.short	0x0101


	//----- nvinfo : EIATTR_VRC_CTA_INIT_COUNT
	.align		4
        /*0048*/ 	.byte	0x02, 0x4a
	.zero		1
	.zero		1


	//----- nvinfo : EIATTR_EXIT_INSTR_OFFSETS
	.align		4
        /*004c*/ 	.byte	0x04, 0x1c
        /*004e*/ 	.short	(.L_59 - .L_58)


	//   ....[0]....
.L_58:
        /*0050*/ 	.word	0x000003b0


	//   ....[1]....
        /*0054*/ 	.word	0x00000550


	//   ....[2]....
        /*0058*/ 	.word	0x000005a0


	//----- nvinfo : EIATTR_CBANK_PARAM_SIZE
	.align		4
.L_59:
        /*005c*/ 	.byte	0x03, 0x19
        /*005e*/ 	.short	0x0014


	//----- nvinfo : EIATTR_PARAM_CBANK
	.align		4
        /*0060*/ 	.byte	0x04, 0x0a
        /*0062*/ 	.short	(.L_61 - .L_60)
	.align		4
.L_60:
        /*0064*/ 	.word	index@(.nv.constant0._Z16reduceSmemUnrollPiS_j)
        /*0068*/ 	.short	0x0380
        /*006a*/ 	.short	0x0014


	//----- nvinfo : EIATTR_SW_WAR
	.align		4
.L_61:
        /*006c*/ 	.byte	0x04, 0x36
        /*006e*/ 	.short	(.L_63 - .L_62)
.L_62:
        /*0070*/ 	.word	0x00000008
.L_63:


//--------------------- .nv.info._Z13reduceSmemDynPiS_j --------------------------
	.section	.nv.info._Z13reduceSmemDynPiS_j,"",@"SHT_CUDA_INFO"
	.sectionflags	@""
	.align	4


	//----- nvinfo : EIATTR_CUDA_API_VERSION
	.align		4
        /*0000*/ 	.byte	0x04, 0x37
        /*0002*/ 	.short	(.L_65 - .L_64)
.L_64:
        /*0004*/ 	.word	0x00000082


	//----- nvinfo : EIATTR_KPARAM_INFO
	.align		4
.L_65:
        /*0008*/ 	.byte	0x04, 0x17
        /*000a*/ 	.short	(.L_67 - .L_66)
.L_66:
        /*000c*/ 	.word	0x00000000
        /*0010*/ 	.short	0x0002
        /*0012*/ 	.short	0x0010
        /*0014*/ 	.byte	0x00, 0xf0, 0x11, 0x00


	//----- nvinfo : EIATTR_KPARAM_INFO
	.align		4
.L_67:
        /*0018*/ 	.byte	0x04, 0x17
        /*001a*/ 	.short	(.L_69 - .L_68)
.L_68:
        /*001c*/ 	.word	0x00000000
        /*0020*/ 	.short	0x0001
        /*0022*/ 	.short	0x0008
        /*0024*/ 	.byte	0x00, 0xf5, 0x21, 0x00


	//----- nvinfo : EIATTR_KPARAM_INFO
	.align		4
.L_69:
        /*0028*/ 	.byte	0x04, 0x17
        /*002a*/ 	.short	(.L_71 - .L_70)
.L_70:
        /*002c*/ 	.word	0x00000000
        /*0030*/ 	.short	0x0000
        /*0032*/ 	.short	0x0000
        /*0034*/ 	.byte	0x00, 0xf5, 0x21, 0x00


	//----- nvinfo : EIATTR_SPARSE_MMA_MASK
	.align		4
.L_71:
        /*0038*/ 	.byte	0x03, 0x50
        /*003a*/ 	.short	0x0000


	//----- nvinfo : EIATTR_MAXREG_COUNT
	.align		4
        /*003c*/ 	.byte	0x03, 0x1b
        /*003e*/ 	.short	0x00ff


	//----- nvinfo : EIATTR_NUM_BARRIERS
	.align		4
        /*0040*/ 	.byte	0x02, 0x4c
        /*0042*/ 	.byte	0x01
	.zero		1


	//----- nvinfo : EIATTR_MERCURY_ISA_VERSION
	.align		4
        /*0044*/ 	.byte	0x03, 0x5f
        /*0046*/ 	.short	0x0101


	//----- nvinfo : EIATTR_VRC_CTA_INIT_COUNT
	.align		4
        /*0048*/ 	.byte	0x02, 0x4a
	.zero		1
	.zero		1


	//----- nvinfo : EIATTR_EXIT_INSTR_OFFSETS
	.align		4
        /*004c*/ 	.byte	0x04, 0x1c
        /*004e*/ 	.short	(.L_73 - .L_72)


	//   ....[0]....
.L_72:
        /*0050*/ 	.word	0x00000080


	//   ....[1]....
        /*0054*/ 	.word	0x00000330


	//   ....[2]....
        /*0058*/ 	.word	0x000004d0


	//   ....[3]....
        /*005c*/ 	.word	0x00000520


	//----- nvinfo : EIATTR_CBANK_PARAM_SIZE
	.align		4
.L_73:
        /*0060*/ 	.byte	0x03, 0x19
        /*0062*/ 	.short	0x0014


	//----- nvinfo : EIATTR_PARAM_CBANK
	.align		4
        /*0064*/ 	.byte	0x04, 0x0a
        /*0066*/ 	.short	(.L_75 - .L_74)
	.align		4
.L_74:
        /*0068*/ 	.word	index@(.nv.constant0._Z13reduceSmemDynPiS_j)
        /*006c*/ 	.short	0x0380
        /*006e*/ 	.short	0x0014


	//----- nvinfo : EIATTR_SW_WAR
	.align		4
.L_75:
        /*0070*/ 	.byte	0x04, 0x36
        /*0072*/ 	.short	(.L_77 - .L_76)
.L_76:
        /*0074*/ 	.word	0x00000008
.L_77:


//--------------------- .nv.info._Z10reduceSmemPiS_j --------------------------
	.section	.nv.info._Z10reduceSmemPiS_j,"",@"SHT_CUDA_INFO"
	.sectionflags	@""
	.align	4


	//----- nvinfo : EIATTR_CUDA_API_VERSION
	.align		4
        /*0000*/ 	.byte	0x04, 0x37
        /*0002*/ 	.short	(.L_79 - .L_78)
.L_78:
        /*0004*/ 	.word	0x00000082


	//----- nvinfo : EIATTR_KPARAM_INFO
	.align		4
.L_79:
        /*0008*/ 	.byte	0x04, 0x17
        /*000a*/ 	.short	(.L_81 - .L_80)
.L_80:
        /*000c*/ 	.word	0x00000000
        /*0010*/ 	.short	0x0002
        /*0012*/ 	.short	0x0010
        /*0014*/ 	.byte	0x00, 0xf0, 0x11, 0x00


	//----- nvinfo : EIATTR_KPARAM_INFO
	.align		4
.L_81:
        /*0018*/ 	.byte	0x04, 0x17
        /*001a*/ 	.short	(.L_83 - .L_82)
.L_82:
        /*001c*/ 	.word	0x00000000
        /*0020*/ 	.short	0x0001
        /*0022*/ 	.short	0x0008
        /*0024*/ 	.byte	0x00, 0xf5, 0x21, 0x00


	//----- nvinfo : EIATTR_KPARAM_INFO
	.align		4
.L_83:
        /*0028*/ 	.byte	0x04, 0x17
        /*002a*/ 	.short	(.L_85 - .L_84)
.L_84:
        /*002c*/ 	.word	0x00000000
        /*0030*/ 	.short	0x0000
        /*0032*/ 	.short	0x0000
        /*0034*/ 	.byte	0x00, 0xf5, 0x21, 0x00


	//----- nvinfo : EIATTR_SPARSE_MMA_MASK
	.align		4
.L_85:
        /*0038*/ 	.byte	0x03, 0x50
        /*003a*/ 	.short	0x0000


	//----- nvinfo : EIATTR_MAXREG_COUNT
	.align		4
        /*003c*/ 	.byte	0x03, 0x1b
        /*003e*/ 	.short	0x00ff


	//----- nvinfo : EIATTR_NUM_BARRIERS
	.align		4
        /*0040*/ 	.byte	0x02, 0x4c
        /*0042*/ 	.byte	0x01
	.zero		1


	//----- nvinfo : EIATTR_MERCURY_ISA_VERSION
	.align		4
        /*0044*/ 	.byte	0x03, 0x5f
        /*0046*/ 	.short	0x0101


	//----- nvinfo : EIATTR_VRC_CTA_INIT_COUNT
	.align		4
        /*0048*/ 	.byte	0x02, 0x4a
	.zero		1
	.zero		1


	//----- nvinfo : EIATTR_EXIT_INSTR_OFFSETS
	.align		4
        /*004c*/ 	.byte	0x04, 0x1c
        /*004e*/ 	.short	(.L_87 - .L_86)


	//   ....[0]....
.L_86:
        /*0050*/ 	.word	0x00000080


	//   ....[1]....
        /*0054*/ 	.word	0x00000330


	//   ....[2]....
        /*0058*/ 	.word	0x000004d0


	//   ....[3]....
        /*005c*/ 	.word	0x00000520


	//----- nvinfo : EIATTR_CBANK_PARAM_SIZE
	.align		4
.L_87:
        /*0060*/ 	.byte	0x03, 0x19
        /*0062*/ 	.short	0x0014


	//----- nvinfo : EIATTR_PARAM_CBANK
	.align		4
        /*0064*/ 	.byte	0x04, 0x0a
        /*0066*/ 	.short	(.L_89 - .L_88)
	.align		4
.L_88:
        /*0068*/ 	.word	index@(.nv.constant0._Z10reduceSmemPiS_j)
        /*006c*/ 	.short	0x0380
        /*006e*/ 	.short	0x0014


	//----- nvinfo : EIATTR_SW_WAR
	.align		4
.L_89:
        /*0070*/ 	.byte	0x04, 0x36
        /*0072*/ 	.short	(.L_91 - .L_90)
.L_90:
        /*0074*/ 	.word	0x00000008
.L_91:


//--------------------- .nv.info._Z16reduceGmemUnrollPiS_j --------------------------
	.section	.nv.info._Z16reduceGmemUnrollPiS_j,"",@"SHT_CUDA_INFO"
	.sectionflags	@""
	.align	4


	//----- nvinfo : EIATTR_CUDA_API_VERSION
	.align		4
        /*0000*/ 	.byte	0x04, 0x37
        /*0002*/ 	.short	(.L_93 - .L_92)
.L_92:
        /*0004*/ 	.word	0x00000082


	//----- nvinfo : EIATTR_KPARAM_INFO
	.align		4
.L_93:
        /*0008*/ 	.byte	0x04, 0x17
        /*000a*/ 	.short	(.L_95 - .L_94)
.L_94:
        /*000c*/ 	.word	0x00000000
        /*0010*/ 	.short	0x0002
        /*0012*/ 	.short	0x0010
        /*0014*/ 	.byte	0x00, 0xf0, 0x11, 0x00


	//----- nvinfo : EIATTR_KPARAM_INFO
	.align		4
.L_95:
        /*0018*/ 	.byte	0x04, 0x17
        /*001a*/ 	.short	(.L_97 - .L_96)
.L_96:
        /*001c*/ 	.word	0x00000000
        /*0020*/ 	.short	0x0001
        /*0022*/ 	.short	0x0008
        /*0024*/ 	.byte	0x00, 0xf5, 0x21, 0x00


	//----- nvinfo : EIATTR_KPARAM_INFO
	.align		4
.L_97:
        /*0028*/ 	.byte	0x04, 0x17
        /*002a*/ 	.short	(.L_99 - .L_98)
.L_98:
        /*002c*/ 	.word	0x00000000
        /*0030*/ 	.short	0x0000
        /*0032*/ 	.short	0x0000
        /*0034*/ 	.byte	0x00, 0xf5, 0x21, 0x00


	//----- nvinfo : EIATTR_SPARSE_MMA_MASK
	.align		4
.L_99:
        /*0038*/ 	.byte	0x03, 0x50
        /*003a*/ 	.short	0x0000


	//----- nvinfo : EIATTR_MAXREG_COUNT
	.align		4
        /*003c*/ 	.byte	0x03, 0x1b
        /*003e*/ 	.short	0x00ff


	//----- nvinfo : EIATTR_NUM_BARRIERS
	.align		4
        /*0040*/ 	.byte	0x02, 0x4c
        /*0042*/ 	.byte	0x01
	.zero		1


	//----- nvinfo : EIATTR_MERCURY_ISA_VERSION
	.align		4
        /*0044*/ 	.byte	0x03, 0x5f
        /*0046*/ 	.short	0x0101


	//----- nvinfo : EIATTR_VRC_CTA_INIT_COUNT
	.align		4
        /*0048*/ 	.byte	0x02, 0x4a
	.zero		1
	.zero		1


	//----- nvinfo : EIATTR_EXIT_INSTR_OFFSETS
	.align		4
        /*004c*/ 	.byte	0x04, 0x1c
        /*004e*/ 	.short	(.L_101 - .L_100)


	//   ....[0]....
.L_100:
        /*0050*/ 	.word	0x00000470


	//   ....[1]....
        /*0054*/ 	.word	0x00000610


	//   ....[2]....
        /*0058*/ 	.word	0x00000660


	//----- nvinfo : EIATTR_CRS_STACK_SIZE
	.align		4
.L_101:
        /*005c*/ 	.byte	0x04, 0x1e
        /*005e*/ 	.short	(.L_103 - .L_102)
.L_102:
        /*0060*/ 	.word	0x00000000


	//----- nvinfo : EIATTR_CBANK_PARAM_SIZE
	.align		4
.L_103:
        /*0064*/ 	.byte	0x03, 0x19
        /*0066*/ 	.short	0x0014


	//----- nvinfo : EIATTR_PARAM_CBANK
	.align		4
        /*0068*/ 	.byte	0x04, 0x0a
        /*006a*/ 	.short	(.L_105 - .L_104)
	.align		4
.L_104:
        /*006c*/ 	.word	index@(.nv.constant0._Z16reduceGmemUnrollPiS_j)
        /*0070*/ 	.short	0x0380
        /*0072*/ 	.short	0x0014


	//----- nvinfo : EIATTR_SW_WAR
	.align		4
.L_105:
        /*0074*/ 	.byte	0x04, 0x36
        /*0076*/ 	.short	(.L_107 - .L_106)
.L_106:
        /*0078*/ 	.word	0x00000008
.L_107:


//--------------------- .nv.info._Z10reduceGmemPiS_j --------------------------
	.section	.nv.info._Z10reduceGmemPiS_j,"",@"SHT_CUDA_INFO"
	.sectionflags	@""
	.align	4


	//----- nvinfo : EIATTR_CUDA_API_VERSION
	.align		4
        /*0000*/ 	.byte	0x04, 0x37
        /*0002*/ 	.short	(.L_109 - .L_108)
.L_108:
        /*0004*/ 	.word	0x00000082


	//----- nvinfo : EIATTR_KPARAM_INFO
	.align		4
.L_109:
        /*0008*/ 	.byte	0x04, 0x17
        /*000a*/ 	.short	(.L_111 - .L_110)
.L_110:
        /*000c*/ 	.word	0x00000000
        /*0010*/ 	.short	0x0002
        /*0012*/ 	.short	0x0010
        /*0014*/ 	.byte	0x00, 0xf0, 0x11, 0x00


	//----- nvinfo : EIATTR_KPARAM_INFO
	.align		4
.L_111:
        /*0018*/ 	.byte	0x04, 0x17
        /*001a*/ 	.short	(.L_113 - .L_112)
.L_112:
        /*001c*/ 	.word	0x00000000
        /*0020*/ 	.short	0x0001
        /*0022*/ 	.short	0x0008
        /*0024*/ 	.byte	0x00, 0xf5, 0x21, 0x00


	//----- nvinfo : EIATTR_KPARAM_INFO
	.align		4
.L_113:
        /*0028*/ 	.byte	0x04, 0x17
        /*002a*/ 	.short	(.L_115 - .L_114)
.L_114:
        /*002c*/ 	.word	0x00000000
        /*0030*/ 	.short	0x0000
        /*0032*/ 	.short	0x0000
        /*0034*/ 	.byte	0x00, 0xf5, 0x21, 0x00


	//----- nvinfo : EIATTR_SPARSE_MMA_MASK
	.align		4
.L_115:
        /*0038*/ 	.byte	0x03, 0x50
        /*003a*/ 	.short	0x0000


	//----- nvinfo : EIATTR_MAXREG_COUNT
	.align		4
        /*003c*/ 	.byte	0x03, 0x1b
        /*003e*/ 	.short	0x00ff


	//----- nvinfo : EIATTR_NUM_BARRIERS
	.align		4
        /*0040*/ 	.byte	0x02, 0x4c
        /*0042*/ 	.byte	0x01
	.zero		1


	//----- nvinfo : EIATTR_MERCURY_ISA_VERSION
	.align		4
        /*0044*/ 	.byte	0x03, 0x5f
        /*0046*/ 	.short	0x0101


	//----- nvinfo : EIATTR_VRC_CTA_INIT_COUNT
	.align		4
        /*0048*/ 	.byte	0x02, 0x4a
	.zero		1
	.zero		1


	//----- nvinfo : EIATTR_EXIT_INSTR_OFFSETS
	.align		4
        /*004c*/ 	.byte	0x04, 0x1c
        /*004e*/ 	.short	(.L_117 - .L_116)


	//   ....[0]....
.L_116:
        /*0050*/ 	.word	0x00000080


	//   ....[1]....
        /*0054*/ 	.word	0x00000360


	//   ....[2]....
        /*0058*/ 	.word	0x00000500


	//   ....[3]....
        /*005c*/ 	.word	0x00000550


	//----- nvinfo : EIATTR_CRS_STACK_SIZE
	.align		4
.L_117:
        /*0060*/ 	.byte	0x04, 0x1e
        /*0062*/ 	.short	(.L_119 - .L_118)
.L_118:
        /*0064*/ 	.word	0x00000000


	//----- nvinfo : EIATTR_CBANK_PARAM_SIZE
	.align		4
.L_119:
        /*0068*/ 	.byte	0x03, 0x19
        /*006a*/ 	.short	0x0014


	//----- nvinfo : EIATTR_PARAM_CBANK
	.align		4
        /*006c*/ 	.byte	0x04, 0x0a
        /*006e*/ 	.short	(.L_121 - .L_120)
	.align		4
.L_120:
        /*0070*/ 	.word	index@(.nv.constant0._Z10reduceGmemPiS_j)
        /*0074*/ 	.short	0x0380
        /*0076*/ 	.short	0x0014


	//----- nvinfo : EIATTR_SW_WAR
	.align		4
.L_121:
        /*0078*/ 	.byte	0x04, 0x36
        /*007a*/ 	.short	(.L_123 - .L_122)
.L_122:
        /*007c*/ 	.word	0x00000008
.L_123:


//--------------------- .nv.callgraph             --------------------------
	.section	.nv.callgraph,"",@"SHT_CUDA_CALLGRAPH"
	.align	4
	.sectionentsize	8
	.align		4
        /*0000*/ 	.word	0x00000000
	.align		4
        /*0004*/ 	.word	0xffffffff
	.align		4
        /*0008*/ 	.word	0x00000000
	.align		4
        /*000c*/ 	.word	0xfffffffe
	.align		4
        /*0010*/ 	.word	0x00000000
	.align		4
        /*0014*/ 	.word	0xfffffffd
	.align		4
        /*0018*/ 	.word	0x00000000
	.align		4
        /*001c*/ 	.word	0xfffffffc


//--------------------- .text._Z19reduceSmemDynUnrollPiS_j --------------------------
	.section	.text._Z19reduceSmemDynUnrollPiS_j,"ax",@progbits
	.align	128
        .global         _Z19reduceSmemDynUnrollPiS_j
        .type           _Z19reduceSmemDynUnrollPiS_j,@function
        .size           _Z19reduceSmemDynUnrollPiS_j,(.L_x_22 - _Z19reduceSmemDynUnrollPiS_j)
        .other          _Z19reduceSmemDynUnrollPiS_j,@"STO_CUDA_ENTRY STV_DEFAULT"
_Z19reduceSmemDynUnrollPiS_j:
.text._Z19reduceSmemDynUnrollPiS_j:
[----:B------:R-:W-:Y:S01]  /*0000*/  LDC R1, c[0x0][0x37c] ;  /* 0x0000df00ff017b82 */ /* 0x000fe20000000800 */
[----:B------:R-:W0:Y:S07]  /*0010*/  S2R R0, SR_CTAID.X ;  /* 0x0000000000007919 */ /* 0x000e2e0000002500 */
[----:B------:R-:W0:Y:S01]  /*0020*/  LDC R3, c[0x0][0x360] ;  /* 0x0000d800ff037b82 */ /* 0x000e220000000800 */
[----:B------:R-:W1:Y:S01]  /*0030*/  LDCU UR4, c[0x0][0x390] ;  /* 0x00007200ff0477ac */ /* 0x000e620008000800 */
[----:B------:R-:W2:Y:S01]  /*0040*/  S2R R2, SR_TID.X ;  /* 0x0000000000027919 */ /* 0x000ea20000002100 */
[----:B------:R-:W3:Y:S01]  /*0050*/  LDCU.64 UR6, c[0x0][0x358] ;  /* 0x00006b00ff0677ac */ /* 0x000ee20008000a00 */
[----:B0-----:R-:W-:-:S04]  /*0060*/  IMAD R5, R3, R0, RZ ;  /* 0x0000000003057224 */ /* 0x001fc800078e02ff */
[----:B--2---:R-:W-:-:S04]  /*0070*/  IMAD R5, R5, 0x4, R2 ;  /* 0x0000000405057824 */ /* 0x004fc800078e0202 */
[----:B------:R-:W-:-:S05]  /*0080*/  IMAD R12, R3, 0x3, R5 ;  /* 0x00000003030c7824 */ /* 0x000fca00078e0205 */
[----:B-1----:R-:W-:-:S13]  /*0090*/  ISETP.GT.U32.AND P0, PT, R12, UR4, PT ;  /* 0x000000040c007c0c */ /* 0x002fda000bf04070 */
[----:B------:R-:W0:Y:S01]  /*00a0*/  @!P0 LDC.64 R10, c[0x0][0x380] ;  /* 0x0000e000ff0a8b82 */ /* 0x000e220000000a00 */
[----:B------:R-:W-:-:S04]  /*00b0*/  @!P0 IMAD R6, R3, -0x2, R12 ;  /* 0xfffffffe03068824 */ /* 0x000fc800078e020c */
[----:B------:R-:W-:Y:S02]  /*00c0*/  @!P0 IMAD.IADD R9, R6, 0x1, R3 ;  /* 0x0000000106098824 */ /* 0x000fe400078e0203 */
[----:B0-----:R-:W-:-:S04]  /*00d0*/  @!P0 IMAD.WIDE.U32 R4, R5, 0x4, R10 ;  /* 0x0000000405048825 */ /* 0x001fc800078e000a */
[--C-:B------:R-:W-:Y:S02]  /*00e0*/  @!P0 IMAD.WIDE.U32 R6, R6, 0x4, R10.reuse ;  /* 0x0000000406068825 */ /* 0x100fe400078e000a */
[----:B---3--:R-:W2:Y:S02]  /*00f0*/  @!P0 LDG.E R4, desc[UR6][R4.64] ;  /* 0x0000000604048981 */ /* 0x008ea4000c1e1900 */
[--C-:B------:R-:W-:Y:S02]  /*0100*/  @!P0 IMAD.WIDE.U32 R8, R9, 0x4, R10.reuse ;  /* 0x0000000409088825 */ /* 0x100fe400078e000a */
[----:B------:R-:W2:Y:S02]  /*0110*/  @!P0 LDG.E R7, desc[UR6][R6.64] ;  /* 0x0000000606078981 */ /* 0x000ea4000c1e1900 */
[----:B------:R-:W-:Y:S02]  /*0120*/  @!P0 IMAD.WIDE.U32 R10, R12, 0x4, R10 ;  /* 0x000000040c0a8825 */ /* 0x000fe400078e000a */
[----:B------:R-:W2:Y:S04]  /*0130*/  @!P0 LDG.E R8, desc[UR6][R8.64] ;  /* 0x0000000608088981 */ /* 0x000ea8000c1e1900 */
[----:B------:R-:W3:Y:S01]  /*0140*/  @!P0 LDG.E R11, desc[UR6][R10.64] ;  /* 0x000000060a0b8981 */ /* 0x000ee2000c1e1900 */
[----:B------:R-:W0:Y:S01]  /*0150*/  S2UR UR5, SR_CgaCtaId ;  /* 0x00000000000579c3 */ /* 0x000e220000008800 */
[----:B------:R-:W-:Y:S01]  /*0160*/  UMOV UR4, 0x400 ;  /* 0x0000040000047882 */ /* 0x000fe20000000000 */
[----:B------:R-:W-:Y:S01]  /*0170*/  HFMA2 R13, -RZ, RZ, 0, 0 ;  /* 0x00000000ff0d7431 */ /* 0x000fe200000001ff */
[----:B------:R-:W-:Y:S01]  /*0180*/  ISETP.GT.U32.AND P1, PT, R2, 0x1ff, PT ;  /* 0x000001ff0200780c */ /* 0x000fe20003f24070 */
[----:B0-----:R-:W-:-:S03]  /*0190*/  ULEA UR4, UR5, UR4, 0x18 ;  /* 0x0000000405047291 */ /* 0x001fc6000f8ec0ff */
[----:B------:R-:W-:Y:S02]  /*01a0*/  ISETP.LT.U32.OR P1, PT, R3, 0x400, P1 ;  /* 0x000004000300780c */ /* 0x000fe40000f21470 */
[----:B--2---:R-:W-:Y:S02]  /*01b0*/  @!P0 IADD3 R12, PT, PT, R8, R7, R4 ;  /* 0x00000007080c8210 */ /* 0x004fe40007ffe004 */
[----:B------:R-:W-:-:S03]  /*01c0*/  LEA R4, R2, UR4, 0x2 ;  /* 0x0000000402047c11 */ /* 0x000fc6000f8e10ff */
[----:B---3--:R-:W-:-:S05]  /*01d0*/  @!P0 IMAD.IADD R13, R12, 0x1, R11 ;  /* 0x000000010c0d8824 */ /* 0x008fca00078e020b */
[----:B------:R-:W-:Y:S01]  /*01e0*/  STS [R4], R13 ;  /* 0x0000000d04007388 */ /* 0x000fe20000000800 */
[----:B------:R-:W-:Y:S06]  /*01f0*/  BAR.SYNC.DEFER_BLOCKING 0x0 ;  /* 0x0000000000007b1d */ /* 0x000fec0000010000 */
[----:B------:R-:W-:Y:S04]  /*0200*/  @!P1 LDS R5, [R4+0x800] ;  /* 0x0008000004059984 */ /* 0x000fe80000000800 */
[----:B------:R-:W0:Y:S01]  /*0210*/  @!P1 LDS R6, [R4] ;  /* 0x0000000004069984 */ /* 0x000e220000000800 */
[----:B------:R-:W-:-:S04]  /*0220*/  ISETP.GT.U32.AND P0, PT, R2, 0xff, PT ;  /* 0x000000ff0200780c */ /* 0x000fc80003f04070 */
[----:B------:R-:W-:Y:S01]  /*0230*/  ISETP.LT.U32.OR P0, PT, R3, 0x200, P0 ;  /* 0x000002000300780c */ /* 0x000fe20000701470 */
[----:B0-----:R-:W-:-:S05]  /*0240*/  @!P1 IMAD.IADD R5, R5, 0x1, R6 ;  /* 0x0000000105059824 */ /* 0x001fca00078e0206 */
[----:B------:R-:W-:Y:S01]  /*0250*/  @!P1 STS [R4], R5 ;  /* 0x0000000504009388 */ /* 0x000fe20000000800 */
[----:B------:R-:W-:Y:S06]  /*0260*/  BAR.SYNC.DEFER_BLOCKING 0x0 ;  /* 0x0000000000007b1d */ /* 0x000fec0000010000 */
[----:B------:R-:W-:Y:S04]  /*0270*/  @!P0 LDS R6, [R4+0x400] ;  /* 0x0004000004068984 */ /* 0x000fe80000000800 */
[----:B------:R-:W0:Y:S01]  /*0280*/  @!P0 LDS R7, [R4] ;  /* 0x0000000004078984 */ /* 0x000e220000000800 */
[----:B------:R-:W-:-:S04]  /*0290*/  ISETP.GT.U32.AND P1, PT, R2, 0x7f, PT ;  /* 0x0000007f0200780c */ /* 0x000fc80003f24070 */
[----:B------:R-:W-:Y:S02]  /*02a0*/  ISETP.LT.U32.OR P1, PT, R3, 0x100, P1 ;  /* 0x000001000300780c */ /* 0x000fe40000f21470 */
[----:B0-----:R-:W-:-:S05]  /*02b0*/  @!P0 IADD3 R7, PT, PT, R6, R7, RZ ;  /* 0x0000000706078210 */ /* 0x001fca0007ffe0ff */
[----:B------:R-:W-:Y:S01]  /*02c0*/  @!P0 STS [R4], R7 ;  /* 0x0000000704008388 */ /* 0x000fe20000000800 */
        /* <DEDUP_REMOVED lines=10> */
[----:B------:R-:W-:-:S02]  /*0370*/  ISETP.GT.U32.AND P1, PT, R2, 0x1f, PT ;  /* 0x0000001f0200780c */ /* 0x000fc40003f24070 */
[----:B0-----:R-:W-:-:S05]  /*0380*/  @!P0 IADD3 R3, PT, PT, R3, R6, RZ ;  /* 0x0000000603038210 */ /* 0x001fca0007ffe0ff */
[----:B------:R0:W-:Y:S01]  /*0390*/  @!P0 STS [R4], R3 ;  /* 0x0000000304008388 */ /* 0x0001e20000000800 */
[----:B------:R-:W-:Y:S06]  /*03a0*/  BAR.SYNC.DEFER_BLOCKING 0x0 ;  /* 0x0000000000007b1d */ /* 0x000fec0000010000 */
[----:B------:R-:W-:Y:S05]  /*03b0*/  @P1 EXIT ;  /* 0x000000000000194d */ /* 0x000fea0003800000 */
[----:B0-----:R-:W-:Y:S01]  /*03c0*/  LDS R3, [R4+0x80] ;  /* 0x0000800004037984 */ /* 0x001fe20000000800 */
[----:B------:R-:W-:-:S03]  /*03d0*/  ISETP.NE.AND P0, PT, R2, RZ, PT ;  /* 0x000000ff0200720c */ /* 0x000fc60003f05270 */
[----:B------:R-:W0:Y:S02]  /*03e0*/  LDS R6, [R4] ;  /* 0x0000000004067984 */ /* 0x000e240000000800 */
[----:B0-----:R-:W-:-:S05]  /*03f0*/  IMAD.IADD R3, R3, 0x1, R6 ;  /* 0x0000000103037824 */ /* 0x001fca00078e0206 */
[----:B------:R-:W-:Y:S04]  /*0400*/  STS [R4], R3 ;  /* 0x0000000304007388 */ /* 0x000fe80000000800 */
[----:B------:R-:W-:Y:S04]  /*0410*/  LDS R5, [R4+0x40] ;  /* 0x0000400004057984 */ /* 0x000fe80000000800 */
[----:B------:R-:W0:Y:S02]  /*0420*/  LDS R6, [R4] ;  /* 0x0000000004067984 */ /* 0x000e240000000800 */
[----:B0-----:R-:W-:-:S05]  /*0430*/  IADD3 R5, PT, PT, R5, R6, RZ ;  /* 0x0000000605057210 */ /* 0x001fca0007ffe0ff */
[----:B------:R-:W-:Y:S04]  /*0440*/  STS [R4], R5 ;  /* 0x0000000504007388 */ /* 0x000fe80000000800 */
[----:B------:R-:W-:Y:S04]  /*0450*/  LDS R6, [R4+0x20] ;  /* 0x0000200004067984 */ /* 0x000fe80000000800 */
        /* <DEDUP_REMOVED lines=14> */
[----:B------:R0:W-:Y:S01]  /*0540*/  STS [R4], R5 ;  /* 0x0000000504007388 */ /* 0x0001e20000000800 */
[----:B------:R-:W-:Y:S05]  /*0550*/  @P0 EXIT ;  /* 0x000000000000094d */ /* 0x000fea0003800000 */
[----:B0-----:R-:W0:Y:S01]  /*0560*/  LDS R5, [UR4] ;  /* 0x00000004ff057984 */ /* 0x001e220008000800 */
[----:B------:R-:W1:Y:S02]  /*0570*/  LDC.64 R2, c[0x0][0x388] ;  /* 0x0000e200ff027b82 */ /* 0x000e640000000a00 */
[----:B-1----:R-:W-:-:S05]  /*0580*/  IMAD.WIDE.U32 R2, R0, 0x4, R2 ;  /* 0x0000000400027825 */ /* 0x002fca00078e0002 */
[----:B0-----:R-:W-:Y:S01]  /*0590*/  STG.E desc[UR6][R2.64], R5 ;  /* 0x0000000502007986 */ /* 0x001fe2000c101906 */
[----:B------:R-:W-:Y:S05]  /*05a0*/  EXIT ;  /* 0x000000000000794d */ /* 0x000fea0003800000 */
.L_x_0:
[----:B------:R-:W-:-:S00]  /*05b0*/  BRA `(.L_x_0) ;  /* 0xfffffffc00fc7947 */ /* 0x000fc0000383ffff */
[----:B------:R-:W-:-:S00]  /*05c0*/  NOP ;  /* 0x0000000000007918 */ /* 0x000fc00000000000 */
        /* <DEDUP_REMOVED lines=11> */
.L_x_22:


//--------------------- .text._Z16reduceSmemUnrollPiS_j --------------------------
	.section	.text._Z16reduceSmemUnrollPiS_j,"ax",@progbits
	.align	128
        .global         _Z16reduceSmemUnrollPiS_j
        .type           _Z16reduceSmemUnrollPiS_j,@function
        .size           _Z16reduceSmemUnrollPiS_j,(.L_x_23 - _Z16reduceSmemUnrollPiS_j)
        .other          _Z16reduceSmemUnrollPiS_j,@"STO_CUDA_ENTRY STV_DEFAULT"
_Z16reduceSmemUnrollPiS_j:
.text._Z16reduceSmemUnrollPiS_j:
        /* <DEDUP_REMOVED lines=91> */
.L_x_1:
        /* <DEDUP_REMOVED lines=13> */
.L_x_23:


//--------------------- .text._Z13reduceSmemDynPiS_j --------------------------
	.section	.text._Z13reduceSmemDynPiS_j,"ax",@progbits
	.align	128
        .global         _Z13reduceSmemDynPiS_j
        .type           _Z13reduceSmemDynPiS_j,@function
        .size           _Z13reduceSmemDynPiS_j,(.L_x_24 - _Z13reduceSmemDynPiS_j)
        .other          _Z13reduceSmemDynPiS_j,@"STO_CUDA_ENTRY STV_DEFAULT"
_Z13reduceSmemDynPiS_j:
.text._Z13reduceSmemDynPiS_j:
[----:B------:R-:W-:Y:S01]  /*0000*/  LDC R1, c[0x0][0x37c] ;  /* 0x0000df00ff017b82 */ /* 0x000fe20000000800 */
[----:B------:R-:W0:Y:S07]  /*0010*/  S2R R0, SR_CTAID.X ;  /* 0x0000000000007919 */ /* 0x000e2e0000002500 */
[----:B------:R-:W0:Y:S01]  /*0020*/  LDC R9, c[0x0][0x360] ;  /* 0x0000d800ff097b82 */ /* 0x000e220000000800 */
[----:B------:R-:W1:Y:S01]  /*0030*/  LDCU UR4, c[0x0][0x390] ;  /* 0x00007200ff0477ac */ /* 0x000e620008000800 */
[----:B------:R-:W2:Y:S01]  /*0040*/  S2R R2, SR_TID.X ;  /* 0x0000000000027919 */ /* 0x000ea20000002100 */
[----:B0-----:R-:W-:-:S04]  /*0050*/  IMAD R3, R9, R0, RZ ;  /* 0x0000000009037224 */ /* 0x001fc800078e02ff */
[----:B--2---:R-:W-:-:S05]  /*0060*/  IMAD.IADD R4, R3, 0x1, R2 ;  /* 0x0000000103047824 */ /* 0x004fca00078e0202 */
[----:B-1----:R-:W-:-:S13]  /*0070*/  ISETP.GE.U32.AND P0, PT, R4, UR4, PT ;  /* 0x0000000404007c0c */ /* 0x002fda000bf06070 */
[----:B------:R-:W-:Y:S05]  /*0080*/  @P0 EXIT ;  /* 0x000000000000094d */ /* 0x000fea0003800000 */
[----:B------:R-:W0:Y:S01]  /*0090*/  LDCU.64 UR4, c[0x0][0x380] ;  /* 0x00007000ff0477ac */ /* 0x000e220008000a00 */
[----:B------:R-:W-:Y:S01]  /*00a0*/  IADD3 R3, P0, PT, R3, R2, RZ ;  /* 0x0000000203037210 */ /* 0x000fe20007f1e0ff */
[----:B------:R-:W1:Y:S04]  /*00b0*/  LDCU.64 UR6, c[0x0][0x358] ;  /* 0x00006b00ff0677ac */ /* 0x000e680008000a00 */
[----:B------:R-:W-:Y:S01]  /*00c0*/  IMAD.X R6, RZ, RZ, RZ, P0 ;  /* 0x000000ffff067224 */ /* 0x000fe200000e06ff */
[----:B0-----:R-:W-:-:S04]  /*00d0*/  LEA R4, P0, R3, UR4, 0x2 ;  /* 0x0000000403047c11 */ /* 0x001fc8000f8010ff */
[----:B------:R-:W-:-:S05]  /*00e0*/  LEA.HI.X R5, R3, UR5, R6, 0x2, P0 ;  /* 0x0000000503057c11 */ /* 0x000fca00080f1406 */
[----:B-1----:R-:W2:Y:S01]  /*00f0*/  LDG.E R4, desc[UR6][R4.64] ;  /* 0x0000000604047981 */ /* 0x002ea2000c1e1900 */
[----:B------:R-:W0:Y:S01]  /*0100*/  S2UR UR5, SR_CgaCtaId ;  /* 0x00000000000579c3 */ /* 0x000e220000008800 */
[----:B------:R-:W-:Y:S01]  /*0110*/  UMOV UR4, 0x400 ;  /* 0x0000040000047882 */ /* 0x000fe20000000000 */
[C---:B------:R-:W-:Y:S02]  /*0120*/  ISETP.GT.U32.AND P1, PT, R2.reuse, 0x1ff, PT ;  /* 0x000001ff0200780c */ /* 0x040fe40003f24070 */
[----:B------:R-:W-:Y:S02]  /*0130*/  ISETP.GT.U32.AND P0, PT, R2, 0xff, PT ;  /* 0x000000ff0200780c */ /* 0x000fe40003f04070 */
[C---:B------:R-:W-:Y:S02]  /*0140*/  ISETP.LT.U32.OR P1, PT, R9.reuse, 0x400, P1 ;  /* 0x000004000900780c */ /* 0x040fe40000f21470 */
[----:B------:R-:W-:Y:S01]  /*0150*/  ISETP.LT.U32.OR P0, PT, R9, 0x200, P0 ;  /* 0x000002000900780c */ /* 0x000fe20000701470 */
[----:B0-----:R-:W-:-:S06]  /*0160*/  ULEA UR4, UR5, UR4, 0x18 ;  /* 0x0000000405047291 */ /* 0x001fcc000f8ec0ff */
[----:B------:R-:W-:-:S05]  /*0170*/  LEA R3, R2, UR4, 0x2 ;  /* 0x0000000402037c11 */ /* 0x000fca000f8e10ff */
[----:B--2---:R-:W-:Y:S01]  /*0180*/  STS [R3], R4 ;  /* 0x0000000403007388 */ /* 0x004fe20000000800 */
[----:B------:R-:W-:Y:S06]  /*0190*/  BAR.SYNC.DEFER_BLOCKING 0x0 ;  /* 0x0000000000007b1d */ /* 0x000fec0000010000 */
[----:B------:R-:W-:Y:S04]  /*01a0*/  @!P1 LDS R6, [R3+0x800] ;  /* 0x0008000003069984 */ /* 0x000fe80000000800 */
[----:B------:R-:W0:Y:S02]  /*01b0*/  @!P1 LDS R7, [R3] ;  /* 0x0000000003079984 */ /* 0x000e240000000800 */
[----:B0-----:R-:W-:-:S05]  /*01c0*/  @!P1 IMAD.IADD R6, R6, 0x1, R7 ;  /* 0x0000000106069824 */ /* 0x001fca00078e0207 */
[----:B------:R-:W-:Y:S01]  /*01d0*/  @!P1 STS [R3], R6 ;  /* 0x0000000603009388 */ /* 0x000fe20000000800 */
[----:B------:R-:W-:Y:S01]  /*01e0*/  BAR.SYNC.DEFER_BLOCKING 0x0 ;  /* 0x0000000000007b1d */ /* 0x000fe20000010000 */
[----:B------:R-:W-:-:S04]  /*01f0*/  ISETP.GT.U32.AND P1, PT, R2, 0x7f, PT ;  /* 0x0000007f0200780c */ /* 0x000fc80003f24070 */
[----:B------:R-:W-:Y:S01]  /*0200*/  ISETP.LT.U32.OR P1, PT, R9, 0x100, P1 ;  /* 0x000001000900780c */ /* 0x000fe20000f21470 */
        /* <DEDUP_REMOVED lines=12> */
[----:B------:R-:W-:-:S05]  /*02d0*/  ISETP.GT.U32.AND P1, PT, R2, 0x1f, PT ;  /* 0x0000001f0200780c */ /* 0x000fca0003f24070 */
[----:B------:R-:W-:Y:S04]  /*02e0*/  @!P0 LDS R5, [R3+0x100] ;  /* 0x0001000003058984 */ /* 0x000fe80000000800 */
[----:B------:R-:W0:Y:S02]  /*02f0*/  @!P0 LDS R6, [R3] ;  /* 0x0000000003068984 */ /* 0x000e240000000800 */
[----:B0-----:R-:W-:-:S05]  /*0300*/  @!P0 IMAD.IADD R6, R5, 0x1, R6 ;  /* 0x0000000105068824 */ /* 0x001fca00078e0206 */
[----:B------:R0:W-:Y:S01]  /*0310*/  @!P0 STS [R3], R6 ;  /* 0x0000000603008388 */ /* 0x0001e20000000800 */
[----:B------:R-:W-:Y:S06]  /*0320*/  BAR.SYNC.DEFER_BLOCKING 0x0 ;  /* 0x0000000000007b1d */ /* 0x000fec0000010000 */
[----:B------:R-:W-:Y:S05]  /*0330*/  @P1 EXIT ;  /* 0x000000000000194d */ /* 0x000fea0003800000 */
[----:B------:R-:W-:Y:S01]  /*0340*/  LDS R4, [R3+0x80] ;  /* 0x0000800003047984 */ /* 0x000fe20000000800 */
[----:B------:R-:W-:-:S03]  /*0350*/  ISETP.NE.AND P0, PT, R2, RZ, PT ;  /* 0x000000ff0200720c */ /* 0x000fc60003f05270 */
[----:B------:R-:W1:Y:S02]  /*0360*/  LDS R5, [R3] ;  /* 0x0000000003057984 */ /* 0x000e640000000800 */
[----:B-1----:R-:W-:-:S05]  /*0370*/  IMAD.IADD R4, R4, 0x1, R5 ;  /* 0x0000000104047824 */ /* 0x002fca00078e0205 */
[----:B------:R-:W-:Y:S04]  /*0380*/  STS [R3], R4 ;  /* 0x0000000403007388 */ /* 0x000fe80000000800 */
[----:B------:R-:W-:Y:S04]  /*0390*/  LDS R5, [R3+0x40] ;  /* 0x0000400003057984 */ /* 0x000fe80000000800 */
[----:B0-----:R-:W0:Y:S02]  /*03a0*/  LDS R6, [R3] ;  /* 0x0000000003067984 */ /* 0x001e240000000800 */
[----:B0-----:R-:W-:-:S05]  /*03b0*/  IMAD.IADD R6, R5, 0x1, R6 ;  /* 0x0000000105067824 */ /* 0x001fca00078e0206 */
[----:B------:R-:W-:Y:S04]  /*03c0*/  STS [R3], R6 ;  /* 0x0000000603007388 */ /* 0x000fe80000000800 */
[----:B------:R-:W-:Y:S04]  /*03d0*/  LDS R5, [R3+0x20] ;  /* 0x0000200003057984 */ /* 0x000fe80000000800 */
[----:B------:R-:W0:Y:S02]  /*03e0*/  LDS R8, [R3] ;  /* 0x0000000003087984 */ /* 0x000e240000000800 */
        /* <DEDUP_REMOVED lines=13> */
[----:B------:R0:W-:Y:S01]  /*04c0*/  STS [R3], R6 ;  /* 0x0000000603007388 */ /* 0x0001e20000000800 */
[----:B------:R-:W-:Y:S05]  /*04d0*/  @P0 EXIT ;  /* 0x000000000000094d */ /* 0x000fea0003800000 */
[----:B------:R-:W1:Y:S01]  /*04e0*/  LDS R5, [UR4] ;  /* 0x00000004ff057984 */ /* 0x000e620008000800 */
[----:B0-----:R-:W0:Y:S02]  /*04f0*/  LDC.64 R2, c[0x0][0x388] ;  /* 0x0000e200ff027b82 */ /* 0x001e240000000a00 */
[----:B0-----:R-:W-:-:S05]  /*0500*/  IMAD.WIDE.U32 R2, R0, 0x4, R2 ;  /* 0x0000000400027825 */ /* 0x001fca00078e0002 */
[----:B-1----:R-:W-:Y:S01]  /*0510*/  STG.E desc[UR6][R2.64], R5 ;  /* 0x0000000502007986 */ /* 0x002fe2000c101906 */
[----:B------:R-:W-:Y:S05]  /*0520*/  EXIT ;  /* 0x000000000000794d */ /* 0x000fea0003800000 */
.L_x_2:
        /* <DEDUP_REMOVED lines=13> */
.L_x_24:


//--------------------- .text._Z10reduceSmemPiS_j --------------------------
	.section	.text._Z10reduceSmemPiS_j,"ax",@progbits
	.align	128
        .global         _Z10reduceSmemPiS_j
        .type           _Z10reduceSmemPiS_j,@function
        .size           _Z10reduceSmemPiS_j,(.L_x_25 - _Z10reduceSmemPiS_j)
        .other          _Z10reduceSmemPiS_j,@"STO_CUDA_ENTRY STV_DEFAULT"
_Z10reduceSmemPiS_j:
.text._Z10reduceSmemPiS_j:
        /* <DEDUP_REMOVED lines=83> */
.L_x_3:
        /* <DEDUP_REMOVED lines=13> */
.L_x_25:


//--------------------- .text._Z16reduceGmemUnrollPiS_j --------------------------
	.section	.text._Z16reduceGmemUnrollPiS_j,"ax",@progbits
	.align	128
        .global         _Z16reduceGmemUnrollPiS_j
        .type           _Z16reduceGmemUnrollPiS_j,@function
        .size           _Z16reduceGmemUnrollPiS_j,(.L_x_26 - _Z16reduceGmemUnrollPiS_j)
        .other          _Z16reduceGmemUnrollPiS_j,@"STO_CUDA_ENTRY STV_DEFAULT"
_Z16reduceGmemUnrollPiS_j:
.text._Z16reduceGmemUnrollPiS_j:
[----:B------:R-:W-:Y:S01]  /*0000*/  LDC R1, c[0x0][0x37c] ;  /* 0x0000df00ff017b82 */ /* 0x000fe20000000800 */
[----:B------:R-:W0:Y:S07]  /*0010*/  S2R R0, SR_CTAID.X ;  /* 0x0000000000007919 */ /* 0x000e2e0000002500 */
[----:B------:R-:W0:Y:S01]  /*0020*/  LDC R16, c[0x0][0x360] ;  /* 0x0000d800ff107b82 */ /* 0x000e220000000800 */
[----:B------:R-:W1:Y:S01]  /*0030*/  LDCU UR4, c[0x0][0x390] ;  /* 0x00007200ff0477ac */ /* 0x000e620008000800 */
[----:B------:R-:W2:Y:S06]  /*0040*/  S2R R2, SR_TID.X ;  /* 0x0000000000027919 */ /* 0x000eac0000002100 */
[----:B------:R-:W3:Y:S01]  /*0050*/  LDC.64 R18, c[0x0][0x380] ;  /* 0x0000e000ff127b82 */ /* 0x000ee20000000a00 */
[----:B0-----:R-:W-:-:S04]  /*0060*/  IMAD R3, R16, R0, RZ ;  /* 0x0000000010037224 */ /* 0x001fc800078e02ff */
[----:B------:R-:W-:-:S04]  /*0070*/  IMAD.SHL.U32 R3, R3, 0x4, RZ ;  /* 0x0000000403037824 */ /* 0x000fc800078e00ff */
[----:B--2---:R-:W-:-:S04]  /*0080*/  IMAD.IADD R13, R3, 0x1, R2 ;  /* 0x00000001030d7824 */ /* 0x004fc800078e0202 */
[----:B------:R-:W-:-:S05]  /*0090*/  IMAD R11, R16, 0x3, R13 ;  /* 0x00000003100b7824 */ /* 0x000fca00078e020d */
[----:B-1----:R-:W-:Y:S01]  /*00a0*/  ISETP.GE.U32.AND P4, PT, R11, UR4, PT ;  /* 0x000000040b007c0c */ /* 0x002fe2000bf86070 */
[----:B------:R-:W0:-:S12]  /*00b0*/  LDCU.64 UR4, c[0x0][0x358] ;  /* 0x00006b00ff0477ac */ /* 0x000e180008000a00 */
[----:B------:R-:W1:Y:S01]  /*00c0*/  @!P4 LDC.64 R4, c[0x0][0x380] ;  /* 0x0000e000ff04cb82 */ /* 0x000e620000000a00 */
[----:B------:R-:W-:-:S05]  /*00d0*/  @!P4 IMAD R7, R16, -0x2, R11 ;  /* 0xfffffffe1007c824 */ /* 0x000fca00078e020b */
[C---:B------:R-:W-:Y:S01]  /*00e0*/  @!P4 IADD3 R9, PT, PT, R7.reuse, R16, RZ ;  /* 0x000000100709c210 */ /* 0x040fe20007ffe0ff */
[----:B-1----:R-:W-:-:S04]  /*00f0*/  @!P4 IMAD.WIDE.U32 R6, R7, 0x4, R4 ;  /* 0x000000040706c825 */ /* 0x002fc800078e0004 */
[--C-:B------:R-:W-:Y:S02]  /*0100*/  @!P4 IMAD.WIDE.U32 R10, R11, 0x4, R4.reuse ;  /* 0x000000040b0ac825 */ /* 0x100fe400078e0004 */
[----:B0-----:R-:W2:Y:S02]  /*0110*/  @!P4 LDG.E R6, desc[UR4][R6.64] ;  /* 0x000000040606c981 */ /* 0x001ea4000c1e1900 */
[--C-:B------:R-:W-:Y:S02]  /*0120*/  @!P4 IMAD.WIDE.U32 R8, R9, 0x4, R4.reuse ;  /* 0x000000040908c825 */ /* 0x100fe400078e0004 */
[----:B------:R-:W2:Y:S02]  /*0130*/  @!P4 LDG.E R10, desc[UR4][R10.64] ;  /* 0x000000040a0ac981 */ /* 0x000ea4000c1e1900 */
[----:B------:R-:W-:Y:S02]  /*0140*/  @!P4 IMAD.WIDE.U32 R12, R13, 0x4, R4 ;  /* 0x000000040d0cc825 */ /* 0x000fe400078e0004 */
[----:B------:R-:W2:Y:S04]  /*0150*/  @!P4 LDG.E R9, desc[UR4][R8.64] ;  /* 0x000000040809c981 */ /* 0x000ea8000c1e1900 */
[----:B------:R-:W4:Y:S01]  /*0160*/  @!P4 LDG.E R14, desc[UR4][R12.64] ;  /* 0x000000040c0ec981 */ /* 0x000f22000c1e1900 */
[----:B------:R-:W-:-:S04]  /*0170*/  ISETP.GT.U32.AND P2, PT, R2, 0x1ff, PT ;  /* 0x000001ff0200780c */ /* 0x000fc80003f44070 */
[----:B------:R-:W-:Y:S02]  /*0180*/  ISETP.LT.U32.OR P2, PT, R16, 0x400, P2 ;  /* 0x000004001000780c */ /* 0x000fe40001741470 */
[----:B---3--:R-:W-:Y:S01]  /*0190*/  LEA R4, P5, R3, R18, 0x2 ;  /* 0x0000001203047211 */ /* 0x008fe200078a10ff */
[----:B------:R-:W-:Y:S01]  /*01a0*/  BSSY.RECONVERGENT B0, `(.L_x_4) ;  /* 0x0000013000007945 */ /* 0x000fe20003800200 */
[C---:B------:R-:W-:Y:S02]  /*01b0*/  ISETP.GT.U32.AND P0, PT, R2.reuse, 0xff, PT ;  /* 0x000000ff0200780c */ /* 0x040fe40003f04070 */
[C---:B------:R-:W-:Y:S02]  /*01c0*/  ISETP.GT.U32.AND P3, PT, R2.reuse, 0x7f, PT ;  /* 0x0000007f0200780c */ /* 0x040fe40003f64070 */
[----:B------:R-:W-:Y:S02]  /*01d0*/  ISETP.GT.U32.AND P1, PT, R2, 0x3f, PT ;  /* 0x0000003f0200780c */ /* 0x000fe40003f24070 */
[----:B------:R-:W-:-:S02]  /*01e0*/  ISETP.LT.U32.OR P0, PT, R16, 0x200, P0 ;  /* 0x000002001000780c */ /* 0x000fc40000701470 */
[C---:B------:R-:W-:Y:S02]  /*01f0*/  ISETP.LT.U32.OR P3, PT, R16.reuse, 0x100, P3 ;  /* 0x000001001000780c */ /* 0x040fe40001f61470 */
[----:B------:R-:W-:Y:S02]  /*0200*/  ISETP.LT.U32.OR P1, PT, R16, 0x80, P1 ;  /* 0x000000801000780c */ /* 0x000fe40000f21470 */
[----:B--2---:R-:W-:-:S05]  /*0210*/  @!P4 IADD3 R5, PT, PT, R10, R9, R6 ;  /* 0x000000090a05c210 */ /* 0x004fca0007ffe006 */
[----:B----4-:R-:W-:Y:S01]  /*0220*/  @!P4 IMAD.IADD R9, R5, 0x1, R14 ;  /* 0x000000010509c824 */ /* 0x010fe200078e020e */
[----:B------:R-:W-:-:S04]  /*0230*/  LEA.HI.X R5, R3, R19, RZ, 0x2, P5 ;  /* 0x0000001303057211 */ /* 0x000fc800028f14ff */
[----:B------:R0:W-:Y:S01]  /*0240*/  @!P4 STG.E desc[UR4][R12.64], R9 ;  /* 0x000000090c00c986 */ /* 0x0001e2000c101904 */
[----:B------:R-:W-:Y:S01]  /*0250*/  BAR.SYNC.DEFER_BLOCKING 0x0 ;  /* 0x0000000000007b1d */ /* 0x000fe20000010000 */
[C---:B------:R-:W-:Y:S01]  /*0260*/  ISETP.GT.U32.AND P5, PT, R2.reuse, 0x1f, PT ;  /* 0x0000001f0200780c */ /* 0x040fe20003fa4070 */
[----:B------:R-:W-:-:S04]  /*0270*/  IMAD.WIDE.U32 R6, R2, 0x4, R4 ;  /* 0x0000000402067825 */ /* 0x000fc800078e0004 */
[----:B------:R-:W-:Y:S08]  /*0280*/  @P2 BRA `(.L_x_5) ;  /* 0x0000000000102947 */ /* 0x000ff00003800000 */
[----:B------:R-:W2:Y:S04]  /*0290*/  LDG.E R3, desc[UR4][R6.64+0x800] ;  /* 0x0008000406037981 */ /* 0x000ea8000c1e1900 */
[----:B------:R-:W2:Y:S02]  /*02a0*/  LDG.E R8, desc[UR4][R6.64] ;  /* 0x0000000406087981 */ /* 0x000ea4000c1e1900 */
[----:B--2---:R-:W-:-:S05]  /*02b0*/  IMAD.IADD R3, R3, 0x1, R8 ;  /* 0x0000000103037824 */ /* 0x004fca00078e0208 */
[----:B------:R1:W-:Y:S02]  /*02c0*/  STG.E desc[UR4][R6.64], R3 ;  /* 0x0000000306007986 */ /* 0x0003e4000c101904 */
.L_x_5:
[----:B------:R-:W-:Y:S05]  /*02d0*/  BSYNC.RECONVERGENT B0 ;  /* 0x0000000000007941 */ /* 0x000fea0003800200 */
.L_x_4:
[----:B------:R-:W-:Y:S06]  /*02e0*/  BAR.SYNC.DEFER_BLOCKING 0x0 ;  /* 0x0000000000007b1d */ /* 0x000fec0000010000 */
[----:B------:R-:W-:Y:S04]  /*02f0*/  BSSY.RECONVERGENT B0, `(.L_x_6) ;  /* 0x0000006000007945 */ /* 0x000fe80003800200 */
[----:B------:R-:W-:Y:S05]  /*0300*/  @P0 BRA `(.L_x_7) ;  /* 0x0000000000100947 */ /* 0x000fea0003800000 */
[----:B-1----:R-:W2:Y:S04]  /*0310*/  LDG.E R3, desc[UR4][R6.64+0x400] ;  /* 0x0004000406037981 */ /* 0x002ea8000c1e1900 */
[----:B------:R-:W2:Y:S02]  /*0320*/  LDG.E R8, desc[UR4][R6.64] ;  /* 0x0000000406087981 */ /* 0x000ea4000c1e1900 */
[----:B--2---:R-:W-:-:S05]  /*0330*/  IADD3 R3, PT, PT, R3, R8, RZ ;  /* 0x0000000803037210 */ /* 0x004fca0007ffe0ff */
[----:B------:R2:W-:Y:S02]  /*0340*/  STG.E desc[UR4][R6.64], R3 ;  /* 0x0000000306007986 */ /* 0x0005e4000c101904 */
.L_x_7:
[----:B------:R-:W-:Y:S05]  /*0350*/  BSYNC.RECONVERGENT B0 ;  /* 0x0000000000007941 */ /* 0x000fea0003800200 */
.L_x_6:
[----:B------:R-:W-:Y:S06]  /*0360*/  BAR.SYNC.DEFER_BLOCKING 0x0 ;  /* 0x0000000000007b1d */ /* 0x000fec0000010000 */
[----:B------:R-:W-:Y:S04]  /*0370*/  BSSY.RECONVERGENT B0, `(.L_x_8) ;  /* 0x0000006000007945 */ /* 0x000fe80003800200 */
[----:B------:R-:W-:Y:S05]  /*0380*/  @P3 BRA `(.L_x_9) ;  /* 0x0000000000103947 */ /* 0x000fea0003800000 */
[----:B-12---:R-:W2:Y:S04]  /*0390*/  LDG.E R3, desc[UR4][R6.64+0x200] ;  /* 0x0002000406037981 */ /* 0x006ea8000c1e1900 */
[----:B------:R-:W2:Y:S02]  /*03a0*/  LDG.E R8, desc[UR4][R6.64] ;  /* 0x0000000406087981 */ /* 0x000ea4000c1e1900 */
[----:B--2---:R-:W-:-:S05]  /*03b0*/  IMAD.IADD R3, R3, 0x1, R8 ;  /* 0x0000000103037824 */ /* 0x004fca00078e0208 */
[----:B------:R3:W-:Y:S02]  /*03c0*/  STG.E desc[UR4][R6.64], R3 ;  /* 0x0000000306007986 */ /* 0x0007e4000c101904 */
.L_x_9:
[----:B------:R-:W-:Y:S05]  /*03d0*/  BSYNC.RECONVERGENT B0 ;  /* 0x0000000000007941 */ /* 0x000fea0003800200 */
.L_x_8:
[----:B------:R-:W-:Y:S06]  /*03e0*/  BAR.SYNC.DEFER_BLOCKING 0x0 ;  /* 0x0000000000007b1d */ /* 0x000fec0000010000 */
[----:B------:R-:W-:Y:S04]  /*03f0*/  BSSY.RECONVERGENT B0, `(.L_x_10) ;  /* 0x0000006000007945 */ /* 0x000fe80003800200 */
[----:B------:R-:W-:Y:S05]  /*0400*/  @P1 BRA `(.L_x_11) ;  /* 0x0000000000101947 */ /* 0x000fea0003800000 */
[----:B-123--:R-:W2:Y:S04]  /*0410*/  LDG.E R3, desc[UR4][R6.64+0x100] ;  /* 0x0001000406037981 */ /* 0x00eea8000c1e1900 */
[----:B------:R-:W2:Y:S02]  /*0420*/  LDG.E R8, desc[UR4][R6.64] ;  /* 0x0000000406087981 */ /* 0x000ea4000c1e1900 */
[----:B--2---:R-:W-:-:S05]  /*0430*/  IADD3 R3, PT, PT, R3, R8, RZ ;  /* 0x0000000803037210 */ /* 0x004fca0007ffe0ff */
[----:B------:R4:W-:Y:S02]  /*0440*/  STG.E desc[UR4][R6.64], R3 ;  /* 0x0000000306007986 */ /* 0x0009e4000c101904 */
.L_x_11:
[----:B------:R-:W-:Y:S05]  /*0450*/  BSYNC.RECONVERGENT B0 ;  /* 0x0000000000007941 */ /* 0x000fea0003800200 */
.L_x_10:
[----:B------:R-:W-:Y:S06]  /*0460*/  BAR.SYNC.DEFER_BLOCKING 0x0 ;  /* 0x0000000000007b1d */ /* 0x000fec0000010000 */
[----:B------:R-:W-:Y:S05]  /*0470*/  @P5 EXIT ;  /* 0x000000000000594d */ /* 0x000fea0003800000 */
[----:B-1234-:R-:W2:Y:S04]  /*0480*/  LDG.E.STRONG.SYS R3, desc[UR4][R6.64+0x80] ;  /* 0x0000800406037981 */ /* 0x01eea8000c1f5900 */
[----:B------:R-:W2:Y:S02]  /*0490*/  LDG.E.STRONG.SYS R8, desc[UR4][R6.64] ;  /* 0x0000000406087981 */ /* 0x000ea4000c1f5900 */
[----:B--2---:R-:W-:-:S05]  /*04a0*/  IMAD.IADD R3, R3, 0x1, R8 ;  /* 0x0000000103037824 */ /* 0x004fca00078e0208 */
[----:B------:R1:W-:Y:S04]  /*04b0*/  STG.E.STRONG.SYS desc[UR4][R6.64], R3 ;  /* 0x0000000306007986 */ /* 0x0003e8000c115904 */
[----:B------:R-:W2:Y:S04]  /*04c0*/  LDG.E.STRONG.SYS R8, desc[UR4][R6.64+0x40] ;  /* 0x0000400406087981 */ /* 0x000ea8000c1f5900 */
[----:B0-----:R-:W2:Y:S02]  /*04d0*/  LDG.E.STRONG.SYS R9, desc[UR4][R6.64] ;  /* 0x0000000406097981 */ /* 0x001ea4000c1f5900 */
[----:B--2---:R-:W-:-:S05]  /*04e0*/  IADD3 R9, PT, PT, R8, R9, RZ ;  /* 0x0000000908097210 */ /* 0x004fca0007ffe0ff */
[----:B------:R0:W-:Y:S04]  /*04f0*/  STG.E.STRONG.SYS desc[UR4][R6.64], R9 ;  /* 0x0000000906007986 */ /* 0x0001e8000c115904 */
[----:B------:R-:W2:Y:S04]  /*0500*/  LDG.E.STRONG.SYS R8, desc[UR4][R6.64+0x20] ;  /* 0x0000200406087981 */ /* 0x000ea8000c1f5900 */
[----:B------:R-:W2:Y:S02]  /*0510*/  LDG.E.STRONG.SYS R11, desc[UR4][R6.64] ;  /* 0x00000004060b7981 */ /* 0x000ea4000c1f5900 */
[----:B--2---:R-:W-:-:S05]  /*0520*/  IMAD.IADD R11, R8, 0x1, R11 ;  /* 0x00000001080b7824 */ /* 0x004fca00078e020b */
[----:B------:R2:W-:Y:S04]  /*0530*/  STG.E.STRONG.SYS desc[UR4][R6.64], R11 ;  /* 0x0000000b06007986 */ /* 0x0005e8000c115904 */
[----:B------:R-:W3:Y:S04]  /*0540*/  LDG.E.STRONG.SYS R8, desc[UR4][R6.64+0x10] ;  /* 0x0000100406087981 */ /* 0x000ee8000c1f5900 */
[----:B------:R-:W3:Y:S02]  /*0550*/  LDG.E.STRONG.SYS R13, desc[UR4][R6.64] ;  /* 0x00000004060d7981 */ /* 0x000ee4000c1f5900 */
[----:B---3--:R-:W-:-:S05]  /*0560*/  IADD3 R13, PT, PT, R8, R13, RZ ;  /* 0x0000000d080d7210 */ /* 0x008fca0007ffe0ff */
[----:B------:R2:W-:Y:S04]  /*0570*/  STG.E.STRONG.SYS desc[UR4][R6.64], R13 ;  /* 0x0000000d06007986 */ /* 0x0005e8000c115904 */
[----:B-1----:R-:W3:Y:S04]  /*0580*/  LDG.E.STRONG.SYS R3, desc[UR4][R6.64+0x8] ;  /* 0x0000080406037981 */ /* 0x002ee8000c1f5900 */
[----:B------:R-:W3:Y:S02]  /*0590*/  LDG.E.STRONG.SYS R8, desc[UR4][R6.64] ;  /* 0x0000000406087981 */ /* 0x000ee4000c1f5900 */
[----:B---3--:R-:W-:-:S05]  /*05a0*/  IMAD.IADD R3, R3, 0x1, R8 ;  /* 0x0000000103037824 */ /* 0x008fca00078e0208 */
[----:B------:R2:W-:Y:S04]  /*05b0*/  STG.E.STRONG.SYS desc[UR4][R6.64], R3 ;  /* 0x0000000306007986 */ /* 0x0005e8000c115904 */
[----:B------:R-:W3:Y:S04]  /*05c0*/  LDG.E.STRONG.SYS R8, desc[UR4][R6.64+0x4] ;  /* 0x0000040406087981 */ /* 0x000ee8000c1f5900 */
[----:B0-----:R-:W3:Y:S01]  /*05d0*/  LDG.E.STRONG.SYS R9, desc[UR4][R6.64] ;  /* 0x0000000406097981 */ /* 0x001ee2000c1f5900 */
[----:B------:R-:W-:Y:S02]  /*05e0*/  ISETP.NE.AND P0, PT, R2, RZ, PT ;  /* 0x000000ff0200720c */ /* 0x000fe40003f05270 */
[----:B---3--:R-:W-:-:S05]  /*05f0*/  IADD3 R9, PT, PT, R8, R9, RZ ;  /* 0x0000000908097210 */ /* 0x008fca0007ffe0ff */
[----:B------:R2:W-:Y:S06]  /*0600*/  STG.E.STRONG.SYS desc[UR4][R6.64], R9 ;  /* 0x0000000906007986 */ /* 0x0005ec000c115904 */
[----:B------:R-:W-:Y:S05]  /*0610*/  @P0 EXIT ;  /* 0x000000000000094d */ /* 0x000fea0003800000 */
[----:B------:R-:W3:Y:S01]  /*0620*/  LDG.E R5, desc[UR4][R4.64] ;  /* 0x0000000404057981 */ /* 0x000ee2000c1e1900 */
[----:B--2---:R-:W0:Y:S02]  /*0630*/  LDC.64 R2, c[0x0][0x388] ;  /* 0x0000e200ff027b82 */ /* 0x004e240000000a00 */
[----:B0-----:R-:W-:-:S05]  /*0640*/  IMAD.WIDE.U32 R2, R0, 0x4, R2 ;  /* 0x0000000400027825 */ /* 0x001fca00078e0002 */
[----:B---3--:R-:W-:Y:S01]  /*0650*/  STG.E desc[UR4][R2.64], R5 ;  /* 0x0000000502007986 */ /* 0x008fe2000c101904 */
[----:B------:R-:W-:Y:S05]  /*0660*/  EXIT ;  /* 0x000000000000794d */ /* 0x000fea0003800000 */
.L_x_12:
        /* <DEDUP_REMOVED lines=9> */
.L_x_26:


//--------------------- .text._Z10reduceGmemPiS_j --------------------------
	.section	.text._Z10reduceGmemPiS_j,"ax",@progbits
	.align	128
        .global         _Z10reduceGmemPiS_j
        .type           _Z10reduceGmemPiS_j,@function
        .size           _Z10reduceGmemPiS_j,(.L_x_27 - _Z10reduceGmemPiS_j)
        .other          _Z10reduceGmemPiS_j,@"STO_CUDA_ENTRY STV_DEFAULT"
_Z10reduceGmemPiS_j:
.text._Z10reduceGmemPiS_j:
        /* <DEDUP_REMOVED lines=9> */
[----:B------:R-:W0:Y:S01]  /*0090*/  LDC.64 R2, c[0x0][0x380] ;  /* 0x0000e000ff027b82 */ /* 0x000e220000000a00 */
[C---:B------:R-:W-:Y:S01]  /*00a0*/  ISETP.GT.U32.AND P2, PT, R7.reuse, 0x1ff, PT ;  /* 0x000001ff0700780c */ /* 0x040fe20003f44070 */
[----:B------:R-:W1:Y:S01]  /*00b0*/  LDCU.64 UR4, c[0x0][0x358] ;  /* 0x00006b00ff0477ac */ /* 0x000e620008000a00 */
[----:B------:R-:W-:Y:S01]  /*00c0*/  ISETP.GT.U32.AND P3, PT, R7, 0xff, PT ;  /* 0x000000ff0700780c */ /* 0x000fe20003f64070 */
[----:B------:R-:W-:Y:S01]  /*00d0*/  BSSY.RECONVERGENT B0, `(.L_x_13) ;  /* 0x000000f000007945 */ /* 0x000fe20003800200 */
[----:B------:R-:W-:Y:S02]  /*00e0*/  ISETP.LT.U32.OR P2, PT, R5, 0x400, P2 ;  /* 0x000004000500780c */ /* 0x000fe40001741470 */
[C---:B------:R-:W-:Y:S02]  /*00f0*/  ISETP.GT.U32.AND P1, PT, R7.reuse, 0x7f, PT ;  /* 0x0000007f0700780c */ /* 0x040fe40003f24070 */
[----:B------:R-:W-:Y:S02]  /*0100*/  ISETP.GT.U32.AND P0, PT, R7, 0x3f, PT ;  /* 0x0000003f0700780c */ /* 0x000fe40003f04070 */
[----:B------:R-:W-:-:S02]  /*0110*/  ISETP.LT.U32.OR P3, PT, R5, 0x200, P3 ;  /* 0x000002000500780c */ /* 0x000fc40001f61470 */
[C---:B------:R-:W-:Y:S02]  /*0120*/  ISETP.LT.U32.OR P1, PT, R5.reuse, 0x100, P1 ;  /* 0x000001000500780c */ /* 0x040fe40000f21470 */
[----:B------:R-:W-:Y:S02]  /*0130*/  ISETP.LT.U32.OR P0, PT, R5, 0x80, P0 ;  /* 0x000000800500780c */ /* 0x000fe40000701470 */
[----:B------:R-:W-:Y:S01]  /*0140*/  ISETP.GT.U32.AND P4, PT, R7, 0x1f, PT ;  /* 0x0000001f0700780c */ /* 0x000fe20003f84070 */
[----:B0-----:R-:W-:-:S04]  /*0150*/  IMAD.WIDE.U32 R2, R4, 0x4, R2 ;  /* 0x0000000404027825 */ /* 0x001fc800078e0002 */
[----:B------:R-:W-:Y:S01]  /*0160*/  IMAD.WIDE.U32 R4, R7, 0x4, R2 ;  /* 0x0000000407047825 */ /* 0x000fe200078e0002 */
[----:B-1----:R-:W-:Y:S07]  /*0170*/  @P2 BRA `(.L_x_14) ;  /* 0x0000000000102947 */ /* 0x002fee0003800000 */
[----:B------:R-:W2:Y:S04]  /*0180*/  LDG.E R6, desc[UR4][R4.64+0x800] ;  /* 0x0008000404067981 */ /* 0x000ea8000c1e1900 */
[----:B------:R-:W2:Y:S02]  /*0190*/  LDG.E R9, desc[UR4][R4.64] ;  /* 0x0000000404097981 */ /* 0x000ea4000c1e1900 */
[----:B--2---:R-:W-:-:S05]  /*01a0*/  IMAD.IADD R9, R6, 0x1, R9 ;  /* 0x0000000106097824 */ /* 0x004fca00078e0209 */
[----:B------:R0:W-:Y:S02]  /*01b0*/  STG.E desc[UR4][R4.64], R9 ;  /* 0x0000000904007986 */ /* 0x0001e4000c101904 */
.L_x_14:
[----:B------:R-:W-:Y:S05]  /*01c0*/  BSYNC.RECONVERGENT B0 ;  /* 0x0000000000007941 */ /* 0x000fea0003800200 */
.L_x_13:
[----:B------:R-:W-:Y:S06]  /*01d0*/  BAR.SYNC.DEFER_BLOCKING 0x0 ;  /* 0x0000000000007b1d */ /* 0x000fec0000010000 */
[----:B------:R-:W-:Y:S04]  /*01e0*/  BSSY.RECONVERGENT B0, `(.L_x_15) ;  /* 0x0000006000007945 */ /* 0x000fe80003800200 */
[----:B------:R-:W-:Y:S05]  /*01f0*/  @P3 BRA `(.L_x_16) ;  /* 0x0000000000103947 */ /* 0x000fea0003800000 */
[----:B------:R-:W2:Y:S04]  /*0200*/  LDG.E R6, desc[UR4][R4.64+0x400] ;  /* 0x0004000404067981 */ /* 0x000ea8000c1e1900 */
[----:B0-----:R-:W2:Y:S02]  /*0210*/  LDG.E R9, desc[UR4][R4.64] ;  /* 0x0000000404097981 */ /* 0x001ea4000c1e1900 */
[----:B--2---:R-:W-:-:S05]  /*0220*/  IMAD.IADD R9, R6, 0x1, R9 ;  /* 0x0000000106097824 */ /* 0x004fca00078e0209 */
[----:B------:R1:W-:Y:S02]  /*0230*/  STG.E desc[UR4][R4.64], R9 ;  /* 0x0000000904007986 */ /* 0x0003e4000c101904 */
.L_x_16:
[----:B------:R-:W-:Y:S05]  /*0240*/  BSYNC.RECONVERGENT B0 ;  /* 0x0000000000007941 */ /* 0x000fea0003800200 */
.L_x_15:
[----:B------:R-:W-:Y:S06]  /*0250*/  BAR.SYNC.DEFER_BLOCKING 0x0 ;  /* 0x0000000000007b1d */ /* 0x000fec0000010000 */
[----:B------:R-:W-:Y:S04]  /*0260*/  BSSY.RECONVERGENT B0, `(.L_x_17) ;  /* 0x0000006000007945 */ /* 0x000fe80003800200 */
[----:B------:R-:W-:Y:S05]  /*0270*/  @P1 BRA `(.L_x_18) ;  /* 0x0000000000101947 */ /* 0x000fea0003800000 */
[----:B------:R-:W2:Y:S04]  /*0280*/  LDG.E R6, desc[UR4][R4.64+0x200] ;  /* 0x0002000404067981 */ /* 0x000ea8000c1e1900 */
[----:B01----:R-:W2:Y:S02]  /*0290*/  LDG.E R9, desc[UR4][R4.64] ;  /* 0x0000000404097981 */ /* 0x003ea4000c1e1900 */
[----:B--2---:R-:W-:-:S05]  /*02a0*/  IADD3 R9, PT, PT, R6, R9, RZ ;  /* 0x0000000906097210 */ /* 0x004fca0007ffe0ff */
[----:B------:R2:W-:Y:S02]  /*02b0*/  STG.E desc[UR4][R4.64], R9 ;  /* 0x0000000904007986 */ /* 0x0005e4000c101904 */
.L_x_18:
[----:B------:R-:W-:Y:S05]  /*02c0*/  BSYNC.RECONVERGENT B0 ;  /* 0x0000000000007941 */ /* 0x000fea0003800200 */
.L_x_17:
[----:B------:R-:W-:Y:S06]  /*02d0*/  BAR.SYNC.DEFER_BLOCKING 0x0 ;  /* 0x0000000000007b1d */ /* 0x000fec0000010000 */
[----:B------:R-:W-:Y:S04]  /*02e0*/  BSSY.RECONVERGENT B0, `(.L_x_19) ;  /* 0x0000006000007945 */ /* 0x000fe80003800200 */
[----:B------:R-:W-:Y:S05]  /*02f0*/  @P0 BRA `(.L_x_20) ;  /* 0x0000000000100947 */ /* 0x000fea0003800000 */
[----:B------:R-:W3:Y:S04]  /*0300*/  LDG.E R6, desc[UR4][R4.64+0x100] ;  /* 0x0001000404067981 */ /* 0x000ee8000c1e1900 */
[----:B012---:R-:W3:Y:S02]  /*0310*/  LDG.E R9, desc[UR4][R4.64] ;  /* 0x0000000404097981 */ /* 0x007ee4000c1e1900 */
[----:B---3--:R-:W-:-:S05]  /*0320*/  IMAD.IADD R9, R6, 0x1, R9 ;  /* 0x0000000106097824 */ /* 0x008fca00078e0209 */
[----:B------:R3:W-:Y:S02]  /*0330*/  STG.E desc[UR4][R4.64], R9 ;  /* 0x0000000904007986 */ /* 0x0007e4000c101904 */
.L_x_20:
[----:B------:R-:W-:Y:S05]  /*0340*/  BSYNC.RECONVERGENT B0 ;  /* 0x0000000000007941 */ /* 0x000fea0003800200 */
.L_x_19:
[----:B------:R-:W-:Y:S06]  /*0350*/  BAR.SYNC.DEFER_BLOCKING 0x0 ;  /* 0x0000000000007b1d */ /* 0x000fec0000010000 */
[----:B------:R-:W-:Y:S05]  /*0360*/  @P4 EXIT ;  /* 0x000000000000494d */ /* 0x000fea0003800000 */
[----:B------:R-:W4:Y:S04]  /*0370*/  LDG.E.STRONG.SYS R6, desc[UR4][R4.64+0x80] ;  /* 0x0000800404067981 */ /* 0x000f28000c1f5900 */
[----:B0123--:R-:W4:Y:S02]  /*0380*/  LDG.E.STRONG.SYS R9, desc[UR4][R4.64] ;  /* 0x0000000404097981 */ /* 0x00ff24000c1f5900 */
[----:B----4-:R-:W-:-:S05]  /*0390*/  IMAD.IADD R9, R6, 0x1, R9 ;  /* 0x0000000106097824 */ /* 0x010fca00078e0209 */
[----:B------:R0:W-:Y:S04]  /*03a0*/  STG.E.STRONG.SYS desc[UR4][R4.64], R9 ;  /* 0x0000000904007986 */ /* 0x0001e8000c115904 */
[----:B------:R-:W2:Y:S04]  /*03b0*/  LDG.E.STRONG.SYS R6, desc[UR4][R4.64+0x40] ;  /* 0x0000400404067981 */ /* 0x000ea8000c1f5900 */
[----:B------:R-:W2:Y:S02]  /*03c0*/  LDG.E.STRONG.SYS R11, desc[UR4][R4.64] ;  /* 0x00000004040b7981 */ /* 0x000ea4000c1f5900 */
        /* <DEDUP_REMOVED lines=8> */
[----:B---3--:R-:W-:-:S05]  /*0450*/  IMAD.IADD R15, R6, 0x1, R15 ;  /* 0x00000001060f7824 */ /* 0x008fca00078e020f */
[----:B------:R2:W-:Y:S04]  /*0460*/  STG.E.STRONG.SYS desc[UR4][R4.64], R15 ;  /* 0x0000000f04007986 */ /* 0x0005e8000c115904 */
[----:B------:R-:W3:Y:S04]  /*0470*/  LDG.E.STRONG.SYS R6, desc[UR4][R4.64+0x8] ;  /* 0x0000080404067981 */ /* 0x000ee8000c1f5900 */
[----:B0-----:R-:W3:Y:S02]  /*0480*/  LDG.E.STRONG.SYS R9, desc[UR4][R4.64] ;  /* 0x0000000404097981 */ /* 0x001ee4000c1f5900 */
[----:B---3--:R-:W-:-:S05]  /*0490*/  IADD3 R9, PT, PT, R6, R9, RZ ;  /* 0x0000000906097210 */ /* 0x008fca0007ffe0ff */
[----:B------:R2:W-:Y:S04]  /*04a0*/  STG.E.STRONG.SYS desc[UR4][R4.64], R9 ;  /* 0x0000000904007986 */ /* 0x0005e8000c115904 */
[----:B------:R-:W3:Y:S04]  /*04b0*/  LDG.E.STRONG.SYS R6, desc[UR4][R4.64+0x4] ;  /* 0x0000040404067981 */ /* 0x000ee8000c1f5900 */
[----:B-1----:R-:W3:Y:S01]  /*04c0*/  LDG.E.STRONG.SYS R11, desc[UR4][R4.64] ;  /* 0x00000004040b7981 */ /* 0x002ee2000c1f5900 */
[----:B------:R-:W-:Y:S01]  /*04d0*/  ISETP.NE.AND P0, PT, R7, RZ, PT ;  /* 0x000000ff0700720c */ /* 0x000fe20003f05270 */
[----:B---3--:R-:W-:-:S05]  /*04e0*/  IMAD.IADD R11, R6, 0x1, R11 ;  /* 0x00000001060b7824 */ /* 0x008fca00078e020b */
[----:B------:R2:W-:Y:S07]  /*04f0*/  STG.E.STRONG.SYS desc[UR4][R4.64], R11 ;  /* 0x0000000b04007986 */ /* 0x0005ee000c115904 */
[----:B------:R-:W-:Y:S05]  /*0500*/  @P0 EXIT ;  /* 0x000000000000094d */ /* 0x000fea0003800000 */
[----:B------:R-:W3:Y:S01]  /*0510*/  LDG.E R3, desc[UR4][R2.64] ;  /* 0x0000000402037981 */ /* 0x000ee2000c1e1900 */
[----:B--2---:R-:W0:Y:S02]  /*0520*/  LDC.64 R4, c[0x0][0x388] ;  /* 0x0000e200ff047b82 */ /* 0x004e240000000a00 */
[----:B0-----:R-:W-:-:S05]  /*0530*/  IMAD.WIDE.U32 R4, R0, 0x4, R4 ;  /* 0x0000000400047825 */ /* 0x001fca00078e0004 */
[----:B---3--:R-:W-:Y:S01]  /*0540*/  STG.E desc[UR4][R4.64], R3 ;  /* 0x0000000304007986 */ /* 0x008fe2000c101904 */
[----:B------:R-:W-:Y:S05]  /*0550*/  EXIT ;  /* 0x000000000000794d */ /* 0x000fea0003800000 */
.L_x_21:
        /* <DEDUP_REMOVED lines=10> */
.L_x_27:


//--------------------- .nv.shared._Z19reduceSmemDynUnrollPiS_j --------------------------
	.section	.nv.shared._Z19reduceSmemDynUnrollPiS_j,"aw",@nobits
	.sectionflags	@""
	.align	16
	.zero		1024


//--------------------- .nv.shared.reserved.0     --------------------------
	.section	.nv.shared.reserved.0,"aw",@nobits
	.weak		__nv_reservedSMEM_offset_0_alias
	.size		__nv_reservedSMEM_offset_0_alias, 0, 64
	.other		__nv_reservedSMEM_offset_0_alias,@"STO_CUDA_RESERVED_SHARED STV_DEFAULT"
__nv_reservedSMEM_offset_0_alias:
	.zero		0
	.zero		64


//--------------------- .nv.shared._Z16reduceSmemUnrollPiS_j --------------------------
	.section	.nv.shared._Z16reduceSmemUnrollPiS_j,"aw",@nobits
	.sectionflags	@""
	.align	16
.nv.shared._Z16reduceSmemUnrollPiS_j:
	.zero		2048


//--------------------- .nv.shared._Z13reduceSmemDynPiS_j --------------------------
	.section	.nv.shared._Z13reduceSmemDynPiS_j,"aw",@nobits
	.sectionflags	@""
	.align	16
	.zero		1024


//--------------------- .nv.shared._Z10reduceSmemPiS_j --------------------------
	.section	.nv.shared._Z10reduceSmemPiS_j,"aw",@nobits
	.sectionflags	@""
	.align	16
.nv.shared._Z10reduceSmemPiS_j:
	.zero		2048


//--------------------- .nv.shared._Z16reduceGmemUnrollPiS_j --------------------------
	.section	.nv.shared._Z16reduceGmemUnrollPiS_j,"aw",@nobits
	.sectionflags	@""
	.align	16
	.zero		1024


//--------------------- .nv.shared._Z10reduceGmemPiS_j --------------------------
	.section	.nv.shared._Z10reduceGmemPiS_j,"aw",@nobits
	.sectionflags	@""
	.align	16
	.zero		1024


//--------------------- .nv.constant0._Z19reduceSmemDynUnrollPiS_j --------------------------
	.section	.nv.constant0._Z19reduceSmemDynUnrollPiS_j,"a",@progbits
	.sectionflags	@""
	.align	4
.nv.constant0._Z19reduceSmemDynUnrollPiS_j:
	.zero		916


//--------------------- .nv.constant0._Z16reduceSmemUnrollPiS_j --------------------------
	.section	.nv.constant0._Z16reduceSmemUnrollPiS_j,"a",@progbits
	.sectionflags	@""
	.align	4
.nv.constant0._Z16reduceSmemUnrollPiS_j:
	.zero		916


//--------------------- .nv.constant0._Z13reduceSmemDynPiS_j --------------------------
	.section	.nv.constant0._Z13reduceSmemDynPiS_j,"a",@progbits
	.sectionflags	@""
	.align	4
.nv.constant0._Z13reduceSmemDynPiS_j:
	.zero		916


//--------------------- .nv.constant0._Z10reduceSmemPiS_j --------------------------
	.section	.nv.constant0._Z10reduceSmemPiS_j,"a",@progbits
	.sectionflags	@""
	.align	4
.nv.constant0._Z10reduceSmemPiS_j:
	.zero		916


//--------------------- .nv.constant0._Z16reduceGmemUnrollPiS_j --------------------------
	.section	.nv.constant0._Z16reduceGmemUnrollPiS_j,"a",@progbits
	.sectionflags	@""
	.align	4
.nv.constant0._Z16reduceGmemUnrollPiS_j:
	.zero		916


//--------------------- .nv.constant0._Z10reduceGmemPiS_j --------------------------
	.section	.nv.constant0._Z10reduceGmemPiS_j,"a",@progbits
	.sectionflags	@""
	.align	4
.nv.constant0._Z10reduceGmemPiS_j:
	.zero		916


//--------------------- SYMBOLS --------------------------

	.type		.nv.reservedSmem.offset0,@object
	.size		.nv.reservedSmem.offset0,0x4
	.type		.nv.reservedSmem.cap,@object
	.size		.nv.reservedSmem.cap,0x4
